def attn_fwd(
    Q,
    K,
    V,
    Out,
    Lse,
    sm_scale,
    stride_qz,
    stride_qh,
    stride_qm,
    stride_qk,
    stride_kz,
    stride_kh,
    stride_kn,
    stride_kk,
    stride_vz,
    stride_vh,
    stride_vn,
    stride_vk,
    stride_oz,
    stride_oh,
    stride_om,
    stride_ok,
    seqlen_q,
    seqlen_k,
    BLOCK_M: tl.constexpr,
    BLOCK_N: tl.constexpr,
    HEAD_DIM: tl.constexpr,
    CAUSAL: tl.constexpr,
):
    start_m = tl.program_id(0)
    off_hz = tl.program_id(1)
    q_off = off_hz * stride_qh
    k_off = off_hz * stride_kh
    v_off = off_hz * stride_vh
    offs_m = start_m * BLOCK_M + tl.arange(0, BLOCK_M)
    offs_d = tl.arange(0, HEAD_DIM)
    offs_n = tl.arange(0, BLOCK_N)
    q_ptrs = Q + q_off + offs_m[:, None] * stride_qm + offs_d[None, :] * stride_qk
    k_ptrs = K + k_off + offs_d[:, None] * stride_kk + offs_n[None, :] * stride_kn
    v_ptrs = V + v_off + offs_n[:, None] * stride_vn + offs_d[None, :] * stride_vk
    m_i = tl.full([BLOCK_M], float("-inf"), dtype=tl.float32)
    l_i = tl.zeros([BLOCK_M], dtype=tl.float32) + 1.0
    acc = tl.zeros([BLOCK_M, HEAD_DIM], dtype=tl.float32)
    q = tl.load(q_ptrs)
    acc, l_i, m_i = _attn_fwd_inner(
        acc,
        l_i,
        m_i,
        q,
        k_ptrs,
        v_ptrs,
        sm_scale,
        stride_kn,
        stride_vn,
        start_m,
        seqlen_k,
        BLOCK_M,
        BLOCK_N,
        HEAD_DIM,
        CAUSAL,
    )
    acc = acc / l_i[:, None]
    lse = m_i + tl.math.log2(l_i) / 1.4426950408889634
    o_ptrs = (
        Out
        + off_hz * stride_oh
        + offs_m[:, None] * stride_om
        + offs_d[None, :] * stride_ok
    )
    tl.store(o_ptrs, acc.to(Out.dtype.element_ty))
    tl.store(Lse + off_hz * seqlen_q + offs_m, lse)

# config = {"BLOCK_M": 32, "BLOCK_N": 16, "HEAD_DIM": 16, "arch": "sm_100", "causal": false, "dtype": "fp16", "num_stages": 3, "num_warps": 4}
# arch = sm_100


// ===== COMPILED SASS (sm_100a) =====

	.target	sm_100a

	.elftype	@"ET_EXEC"


//--------------------- .note.nv.tkinfo           --------------------------
	.section	.note.nv.tkinfo,"",@"SHT_NOTE"
	.sectionflags	@"SHF_NOTE_NV_TKINFO"
	.tkinfo
        /*0018*/ 	.word	0x00000081
        /*0030*/ 	.string	""
        /*0030*/ 	.string	"ptxas-blackwell"
        /*0030*/ 	.string	"Cuda compilation tools, release 12.9, V12.9.86"
        /*0030*/ 	.string	"Build cuda_12.9.r12.9/compiler.36037853_0"
        /*0030*/ 	.string	"-v  -suppress-debug-info  -lineinfo  -arch sm_100a "



//--------------------- .note.nv.cuver            --------------------------
	.section	.note.nv.cuver,"",@"SHT_NOTE"
	.sectionflags	@"SHF_NOTE_NV_CUVER"
        /*0018*/ 	.short	0x0001
        /*001a*/ 	.short	0x0064
        /*001c*/ 	.short	0x0001
        /*001e*/ 	.short	0x0000
        /*0020*/ 	.short	0x0001
        /*0022*/ 	.short	0x0000


//--------------------- .nv.info                  --------------------------
	.section	.nv.info,"",@"SHT_CUDA_INFO"
	.align	4


	//----- nvinfo : EIATTR_REGCOUNT
	.align		4
        /*0000*/ 	.byte	0x04, 0x2f
        /*0002*/ 	.short	(.L_2 - .L_1)
	.align		4
.L_1:
        /*0004*/ 	.word	index@(attn_fwd)
        /*0008*/ 	.word	0x00000030


	//----- nvinfo : EIATTR_FRAME_SIZE
	.align		4
.L_2:
        /*000c*/ 	.byte	0x04, 0x11
        /*000e*/ 	.short	(.L_4 - .L_3)
	.align		4
.L_3:
        /*0010*/ 	.word	index@(attn_fwd)
        /*0014*/ 	.word	0x00000000


	//----- nvinfo : EIATTR_MIN_STACK_SIZE
	.align		4
.L_4:
        /*0018*/ 	.byte	0x04, 0x12
        /*001a*/ 	.short	(.L_6 - .L_5)
	.align		4
.L_5:
        /*001c*/ 	.word	index@(attn_fwd)
        /*0020*/ 	.word	0x00000000
.L_6:


//--------------------- .nv.info.attn_fwd         --------------------------
	.section	.nv.info.attn_fwd,"",@"SHT_CUDA_INFO"
	.sectionflags	@""
	.align	4


	//----- nvinfo : EIATTR_CUDA_API_VERSION
	.align		4
        /*0000*/ 	.byte	0x04, 0x37
        /*0002*/ 	.short	(.L_8 - .L_7)
.L_7:
        /*0004*/ 	.word	0x00000081


	//----- nvinfo : EIATTR_KPARAM_INFO
	.align		4
.L_8:
        /*0008*/ 	.byte	0x04, 0x17
        /*000a*/ 	.short	(.L_10 - .L_9)
.L_9:
        /*000c*/ 	.word	0x00000000
        /*0010*/ 	.short	0x0019
        /*0012*/ 	.short	0x0080
        /*0014*/ 	.byte	0x00, 0xf4, 0x21, 0x00


	//----- nvinfo : EIATTR_KPARAM_INFO
	.align		4
.L_10:
        /*0018*/ 	.byte	0x04, 0x17
        /*001a*/ 	.short	(.L_12 - .L_11)
.L_11:
        /*001c*/ 	.word	0x00000000
        /*0020*/ 	.short	0x0018
        /*0022*/ 	.short	0x0078
        /*0024*/ 	.byte	0x00, 0xf4, 0x21, 0x00


	//----- nvinfo : EIATTR_KPARAM_INFO
	.align		4
.L_12:
        /*0028*/ 	.byte	0x04, 0x17
        /*002a*/ 	.short	(.L_14 - .L_13)
.L_13:
        /*002c*/ 	.word	0x00000000
        /*0030*/ 	.short	0x0017
        /*0032*/ 	.short	0x0070
        /*0034*/ 	.byte	0x00, 0xf0, 0x11, 0x00


	//----- nvinfo : EIATTR_KPARAM_INFO
	.align		4
.L_14:
        /*0038*/ 	.byte	0x04, 0x17
        /*003a*/ 	.short	(.L_16 - .L_15)
.L_15:
        /*003c*/ 	.word	0x00000000
        /*0040*/ 	.short	0x0016
        /*0042*/ 	.short	0x006c
        /*0044*/ 	.byte	0x00, 0xf0, 0x11, 0x00


	//----- nvinfo : EIATTR_KPARAM_INFO
	.align		4
.L_16:
        /*0048*/ 	.byte	0x04, 0x17
        /*004a*/ 	.short	(.L_18 - .L_17)
.L_17:
        /*004c*/ 	.word	0x00000000
        /*0050*/ 	.short	0x0015
        /*0052*/ 	.short	0x0068
        /*0054*/ 	.byte	0x00, 0xf0, 0x11, 0x00


	//----- nvinfo : EIATTR_KPARAM_INFO
	.align		4
.L_18:
        /*0058*/ 	.byte	0x04, 0x17
        /*005a*/ 	.short	(.L_20 - .L_19)
.L_19:
        /*005c*/ 	.word	0x00000000
        /*0060*/ 	.short	0x0014
        /*0062*/ 	.short	0x0064
        /*0064*/ 	.byte	0x00, 0xf0, 0x11, 0x00


	//----- nvinfo : EIATTR_KPARAM_INFO
	.align		4
.L_20:
        /*0068*/ 	.byte	0x04, 0x17
        /*006a*/ 	.short	(.L_22 - .L_21)
.L_21:
        /*006c*/ 	.word	0x00000000
        /*0070*/ 	.short	0x0013
        /*0072*/ 	.short	0x0060
        /*0074*/ 	.byte	0x00, 0xf0, 0x11, 0x00


	//----- nvinfo : EIATTR_KPARAM_INFO
	.align		4
.L_22:
        /*0078*/ 	.byte	0x04, 0x17
        /*007a*/ 	.short	(.L_24 - .L_23)
.L_23:
        /*007c*/ 	.word	0x00000000
        /*0080*/ 	.short	0x0012
        /*0082*/ 	.short	0x005c
        /*0084*/ 	.byte	0x00, 0xf0, 0x11, 0x00


	//----- nvinfo : EIATTR_KPARAM_INFO
	.align		4
.L_24:
        /*0088*/ 	.byte	0x04, 0x17
        /*008a*/ 	.short	(.L_26 - .L_25)
.L_25:
        /*008c*/ 	.word	0x00000000
        /*0090*/ 	.short	0x0011
        /*0092*/ 	.short	0x0058
        /*0094*/ 	.byte	0x00, 0xf0, 0x11, 0x00


	//----- nvinfo : EIATTR_KPARAM_INFO
	.align		4
.L_26:
        /*0098*/ 	.byte	0x04, 0x17
        /*009a*/ 	.short	(.L_28 - .L_27)
.L_27:
        /*009c*/ 	.word	0x00000000
        /*00a0*/ 	.short	0x0010
        /*00a2*/ 	.short	0x0054
        /*00a4*/ 	.byte	0x00, 0xf0, 0x11, 0x00


	//----- nvinfo : EIATTR_KPARAM_INFO
	.align		4
.L_28:
        /*00a8*/ 	.byte	0x04, 0x17
        /*00aa*/ 	.short	(.L_30 - .L_29)
.L_29:
        /*00ac*/ 	.word	0x00000000
        /*00b0*/ 	.short	0x000f
        /*00b2*/ 	.short	0x0050
        /*00b4*/ 	.byte	0x00, 0xf0, 0x11, 0x00


	//----- nvinfo : EIATTR_KPARAM_INFO
	.align		4
.L_30:
        /*00b8*/ 	.byte	0x04, 0x17
        /*00ba*/ 	.short	(.L_32 - .L_31)
.L_31:
        /*00bc*/ 	.word	0x00000000
        /*00c0*/ 	.short	0x000e
        /*00c2*/ 	.short	0x004c
        /*00c4*/ 	.byte	0x00, 0xf0, 0x11, 0x00


	//----- nvinfo : EIATTR_KPARAM_INFO
	.align		4
.L_32:
        /*00c8*/ 	.byte	0x04, 0x17
        /*00ca*/ 	.short	(.L_34 - .L_33)
.L_33:
        /*00cc*/ 	.word	0x00000000
        /*00d0*/ 	.short	0x000d
        /*00d2*/ 	.short	0x0048
        /*00d4*/ 	.byte	0x00, 0xf0, 0x11, 0x00


	//----- nvinfo : EIATTR_KPARAM_INFO
	.align		4
.L_34:
        /*00d8*/ 	.byte	0x04, 0x17
        /*00da*/ 	.short	(.L_36 - .L_35)
.L_35:
        /*00dc*/ 	.word	0x00000000
        /*00e0*/ 	.short	0x000c
        /*00e2*/ 	.short	0x0044
        /*00e4*/ 	.byte	0x00, 0xf0, 0x11, 0x00


	//----- nvinfo : EIATTR_KPARAM_INFO
	.align		4
.L_36:
        /*00e8*/ 	.byte	0x04, 0x17
        /*00ea*/ 	.short	(.L_38 - .L_37)
.L_37:
        /*00ec*/ 	.word	0x00000000
        /*00f0*/ 	.short	0x000b
        /*00f2*/ 	.short	0x0040
        /*00f4*/ 	.byte	0x00, 0xf0, 0x11, 0x00


	//----- nvinfo : EIATTR_KPARAM_INFO
	.align		4
.L_38:
        /*00f8*/ 	.byte	0x04, 0x17
        /*00fa*/ 	.short	(.L_40 - .L_39)
.L_39:
        /*00fc*/ 	.word	0x00000000
        /*0100*/ 	.short	0x000a
        /*0102*/ 	.short	0x003c
        /*0104*/ 	.byte	0x00, 0xf0, 0x11, 0x00


	//----- nvinfo : EIATTR_KPARAM_INFO
	.align		4
.L_40:
        /*0108*/ 	.byte	0x04, 0x17
        /*010a*/ 	.short	(.L_42 - .L_41)
.L_41:
        /*010c*/ 	.word	0x00000000
        /*0110*/ 	.short	0x0009
        /*0112*/ 	.short	0x0038
        /*0114*/ 	.byte	0x00, 0xf0, 0x11, 0x00


	//----- nvinfo : EIATTR_KPARAM_INFO
	.align		4
.L_42:
        /*0118*/ 	.byte	0x04, 0x17
        /*011a*/ 	.short	(.L_44 - .L_43)
.L_43:
        /*011c*/ 	.word	0x00000000
        /*0120*/ 	.short	0x0008
        /*0122*/ 	.short	0x0034
        /*0124*/ 	.byte	0x00, 0xf0, 0x11, 0x00


	//----- nvinfo : EIATTR_KPARAM_INFO
	.align		4
.L_44:
        /*0128*/ 	.byte	0x04, 0x17
        /*012a*/ 	.short	(.L_46 - .L_45)
.L_45:
        /*012c*/ 	.word	0x00000000
        /*0130*/ 	.short	0x0007
        /*0132*/ 	.short	0x0030
        /*0134*/ 	.byte	0x00, 0xf0, 0x11, 0x00


	//----- nvinfo : EIATTR_KPARAM_INFO
	.align		4
.L_46:
        /*0138*/ 	.byte	0x04, 0x17
        /*013a*/ 	.short	(.L_48 - .L_47)
.L_47:
        /*013c*/ 	.word	0x00000000
        /*0140*/ 	.short	0x0006
        /*0142*/ 	.short	0x002c
        /*0144*/ 	.byte	0x00, 0xf0, 0x11, 0x00


	//----- nvinfo : EIATTR_KPARAM_INFO
	.align		4
.L_48:
        /*0148*/ 	.byte	0x04, 0x17
        /*014a*/ 	.short	(.L_50 - .L_49)
.L_49:
        /*014c*/ 	.word	0x00000000
        /*0150*/ 	.short	0x0005
        /*0152*/ 	.short	0x0028
        /*0154*/ 	.byte	0x00, 0xf0, 0x11, 0x00


	//----- nvinfo : EIATTR_KPARAM_INFO
	.align		4
.L_50:
        /*0158*/ 	.byte	0x04, 0x17
        /*015a*/ 	.short	(.L_52 - .L_51)
.L_51:
        /*015c*/ 	.word	0x00000000
        /*0160*/ 	.short	0x0004
        /*0162*/ 	.short	0x0020
        /*0164*/ 	.byte	0x00, 0xf4, 0x21, 0x00


	//----- nvinfo : EIATTR_KPARAM_INFO
	.align		4
.L_52:
        /*0168*/ 	.byte	0x04, 0x17
        /*016a*/ 	.short	(.L_54 - .L_53)
.L_53:
        /*016c*/ 	.word	0x00000000
        /*0170*/ 	.short	0x0003
        /*0172*/ 	.short	0x0018
        /*0174*/ 	.byte	0x00, 0xf4, 0x21, 0x00


	//----- nvinfo : EIATTR_KPARAM_INFO
	.align		4
.L_54:
        /*0178*/ 	.byte	0x04, 0x17
        /*017a*/ 	.short	(.L_56 - .L_55)
.L_55:
        /*017c*/ 	.word	0x00000000
        /*0180*/ 	.short	0x0002
        /*0182*/ 	.short	0x0010
        /*0184*/ 	.byte	0x00, 0xf4, 0x21, 0x00


	//----- nvinfo : EIATTR_KPARAM_INFO
	.align		4
.L_56:
        /*0188*/ 	.byte	0x04, 0x17
        /*018a*/ 	.short	(.L_58 - .L_57)
.L_57:
        /*018c*/ 	.word	0x00000000
        /*0190*/ 	.short	0x0001
        /*0192*/ 	.short	0x0008
        /*0194*/ 	.byte	0x00, 0xf4, 0x21, 0x00


	//----- nvinfo : EIATTR_KPARAM_INFO
	.align		4
.L_58:
        /*0198*/ 	.byte	0x04, 0x17
        /*019a*/ 	.short	(.L_60 - .L_59)
.L_59:
        /*019c*/ 	.word	0x00000000
        /*01a0*/ 	.short	0x0000
        /*01a2*/ 	.short	0x0000
        /*01a4*/ 	.byte	0x00, 0xf4, 0x21, 0x00


	//----- nvinfo : EIATTR_SPARSE_MMA_MASK
	.align		4
.L_60:
        /*01a8*/ 	.byte	0x03, 0x50
        /*01aa*/ 	.short	0x0000


	//----- nvinfo : EIATTR_MAXREG_COUNT
	.align		4
        /*01ac*/ 	.byte	0x03, 0x1b
        /*01ae*/ 	.short	0x00ff


	//----- nvinfo : EIATTR_NUM_BARRIERS
	.align		4
        /*01b0*/ 	.byte	0x02, 0x4c
        /*01b2*/ 	.byte	0x01
	.zero		1


	//----- nvinfo : EIATTR_COOP_GROUP_MASK_REGIDS
	.align		4
        /*01b4*/ 	.byte	0x04, 0x29
        /*01b6*/ 	.short	(.L_62 - .L_61)


	//   ....[0]....
.L_61:
        /*01b8*/ 	.word	0xffffffff


	//   ....[1]....
        /*01bc*/ 	.word	0xffffffff


	//   ....[2]....
        /*01c0*/ 	.word	0xffffffff


	//   ....[3]....
        /*01c4*/ 	.word	0xffffffff


	//   ....[4]....
        /*01c8*/ 	.word	0xffffffff


	//   ....[5]....
        /*01cc*/ 	.word	0xffffffff


	//   ....[6]....
        /*01d0*/ 	.word	0xffffffff


	//   ....[7]....
        /*01d4*/ 	.word	0xffffffff


	//----- nvinfo : EIATTR_COOP_GROUP_INSTR_OFFSETS
	.align		4
.L_62:
        /*01d8*/ 	.byte	0x04, 0x28
        /*01da*/ 	.short	(.L_64 - .L_63)


	//   ....[0]....
.L_63:
        /*01dc*/ 	.word	0x000009c0


	//   ....[1]....
        /*01e0*/ 	.word	0x000009e0


	//   ....[2]....
        /*01e4*/ 	.word	0x00000a00


	//   ....[3]....
        /*01e8*/ 	.word	0x00000a20


	//   ....[4]....
        /*01ec*/ 	.word	0x00000c70


	//   ....[5]....
        /*01f0*/ 	.word	0x00000cf0


	//   ....[6]....
        /*01f4*/ 	.word	0x00000d50


	//   ....[7]....
        /*01f8*/ 	.word	0x00000d60


	//----- nvinfo : EIATTR_VRC_CTA_INIT_COUNT
	.align		4
.L_64:
        /*01fc*/ 	.byte	0x02, 0x4a
	.zero		1
	.zero		1


	//----- nvinfo : EIATTR_EXIT_INSTR_OFFSETS
	.align		4
        /*0200*/ 	.byte	0x04, 0x1c
        /*0202*/ 	.short	(.L_66 - .L_65)


	//   ....[0]....
.L_65:
        /*0204*/ 	.word	0x00001a50


	//   ....[1]....
        /*0208*/ 	.word	0x00001a80


	//----- nvinfo : EIATTR_REQNTID
	.align		4
.L_66:
        /*020c*/ 	.byte	0x04, 0x10
        /*020e*/ 	.short	(.L_68 - .L_67)
.L_67:
        /*0210*/ 	.word	0x00000080
        /*0214*/ 	.word	0x00000001
        /*0218*/ 	.word	0x00000001


	//----- nvinfo : EIATTR_CBANK_PARAM_SIZE
	.align		4
.L_68:
        /*021c*/ 	.byte	0x03, 0x19
        /*021e*/ 	.short	0x0088


	//----- nvinfo : EIATTR_PARAM_CBANK
	.align		4
        /*0220*/ 	.byte	0x04, 0x0a
        /*0222*/ 	.short	(.L_70 - .L_69)
	.align		4
.L_69:
        /*0224*/ 	.word	index@(.nv.constant0.attn_fwd)
        /*0228*/ 	.short	0x0380
        /*022a*/ 	.short	0x0088


	//----- nvinfo : EIATTR_SW_WAR
	.align		4
.L_70:
        /*022c*/ 	.byte	0x04, 0x36
        /*022e*/ 	.short	(.L_72 - .L_71)
.L_71:
        /*0230*/ 	.word	0x00000008
.L_72:


//--------------------- .nv.compat                --------------------------
	.section	.nv.compat,"",@"SHT_CUDA_COMPAT_INFO"
	.align	4
        /*0000*/ 	.byte	0x02, 0x02, 0x01, 0x00, 0x02, 0x05, 0x05, 0x00, 0x02, 0x03, 0x00, 0x00, 0x02, 0x06, 0x01, 0x00


//--------------------- .nv.callgraph             --------------------------
	.section	.nv.callgraph,"",@"SHT_CUDA_CALLGRAPH"
	.align	4
	.sectionentsize	8
	.align		4
        /*0000*/ 	.word	0x00000000
	.align		4
        /*0004*/ 	.word	0xffffffff
	.align		4
        /*0008*/ 	.word	0x00000000
	.align		4
        /*000c*/ 	.word	0xfffffffe
	.align		4
        /*0010*/ 	.word	0x00000000
	.align		4
        /*0014*/ 	.word	0xfffffffd
	.align		4
        /*0018*/ 	.word	0x00000000
	.align		4
        /*001c*/ 	.word	0xfffffffc


//--------------------- .nv.constant4             --------------------------
	.section	.nv.constant4,"a",@progbits
	.align	8
	.align		8
.nv.constant4:
        /*0000*/ 	.dword	_$_str


//--------------------- .text.attn_fwd            --------------------------
	.section	.text.attn_fwd,"ax",@progbits
	.align	128
        .global         attn_fwd
        .type           attn_fwd,@function
        .size           attn_fwd,(.L_x_3 - attn_fwd)
        .other          attn_fwd,@"STO_CUDA_ENTRY STV_DEFAULT"
attn_fwd:
.text.attn_fwd:
[----:B------:R-:W0:Y:S01]  /*0000*/  LDC R1, c[0x0][0x37c] ;  /* 0x0000df00ff017b82 */ /* 0x000e220000000800 */
[----:B------:R-:W1:Y:S07]  /*0010*/  S2R R16, SR_TID.X ;  /* 0x0000000000107919 */ /* 0x000e6e0000002100 */
[----:B------:R-:W2:Y:S01]  /*0020*/  S2UR UR6, SR_CTAID.Y ;  /* 0x00000000000679c3 */ /* 0x000ea20000002600 */
[----:B------:R-:W2:Y:S01]  /*0030*/  LDCU.64 UR4, c[0x0][0x3b0] ;  /* 0x00007600ff0477ac */ /* 0x000ea20008000a00 */
[----:B------:R-:W3:Y:S01]  /*0040*/  S2R R3, SR_CTAID.X ;  /* 0x0000000000037919 */ /* 0x000ee20000002500 */
[----:B------:R-:W4:Y:S05]  /*0050*/  LDCU.64 UR10, c[0x0][0x358] ;  /* 0x00006b00ff0a77ac */ /* 0x000f2a0008000a00 */
[----:B------:R-:W5:Y:S08]  /*0060*/  LDC R4, c[0x0][0x3b8] ;  /* 0x0000ee00ff047b82 */ /* 0x000f700000000800 */
[----:B------:R-:W0:Y:S01]  /*0070*/  LDC.64 R10, c[0x0][0x380] ;  /* 0x0000e000ff0a7b82 */ /* 0x000e220000000a00 */
[----:B--2---:R-:W-:-:S04]  /*0080*/  UIMAD UR4, UR6, UR4, URZ ;  /* 0x00000004060472a4 */ /* 0x004fc8000f8e02ff */
[----:B------:R-:W-:Y:S01]  /*0090*/  USHF.L.U32 UR7, UR4, 0x1, URZ ;  /* 0x0000000104077899 */ /* 0x000fe200080006ff */
[----:B-1----:R-:W-:Y:S02]  /*00a0*/  LOP3.LUT R0, R16, 0x1f, RZ, 0xc0, !PT ;  /* 0x0000001f10007812 */ /* 0x002fe400078ec0ff */
[----:B------:R-:W-:Y:S02]  /*00b0*/  SHF.R.U32.HI R2, RZ, 0x5, R16 ;  /* 0x00000005ff027819 */ /* 0x000fe40000011610 */
[----:B---3--:R-:W-:Y:S02]  /*00c0*/  LEA R0, R3, R0, 0x5 ;  /* 0x0000000003007211 */ /* 0x008fe400078e28ff */
[----:B------:R-:W-:-:S03]  /*00d0*/  SGXT.U32 R3, R2, 0x2 ;  /* 0x000000020203781a */ /* 0x000fc60000000000 */
[----:B------:R-:W-:Y:S01]  /*00e0*/  IMAD R2, R0, UR5, RZ ;  /* 0x0000000500027c24 */ /* 0x000fe2000f8e02ff */
[----:B------:R-:W-:Y:S01]  /*00f0*/  UIMAD.WIDE UR4, UR4, 0x2, URZ ;  /* 0x00000002040478a5 */ /* 0x000fe2000f8e02ff */
[----:B-----5:R-:W-:Y:S02]  /*0100*/  IMAD R5, R3, R4, RZ ;  /* 0x0000000403057224 */ /* 0x020fe400078e02ff */
[C---:B------:R-:W-:Y:S02]  /*0110*/  IMAD.SHL.U32 R3, R2.reuse, 0x2, RZ ;  /* 0x0000000202037824 */ /* 0x040fe400078e00ff */
[----:B------:R-:W-:Y:S01]  /*0120*/  IMAD.HI R2, R2, 0x2, RZ ;  /* 0x0000000202027827 */ /* 0x000fe200078e02ff */
[----:B------:R-:W-:Y:S02]  /*0130*/  LEA R7, R4, R5, 0x2 ;  /* 0x0000000504077211 */ /* 0x000fe400078e10ff */
[----:B0-----:R-:W-:Y:S01]  /*0140*/  IADD3 R8, P0, P1, R3, UR7, R10 ;  /* 0x0000000703087c10 */ /* 0x001fe2000f91e00a */
[----:B------:R-:W-:Y:S01]  /*0150*/  IMAD.SHL.U32 R18, R16, 0x2, RZ ;  /* 0x0000000210127824 */ /* 0x000fe200078e00ff */
[----:B------:R-:W-:Y:S01]  /*0160*/  UMOV UR4, 0x400 ;  /* 0x0000040000047882 */ /* 0x000fe20000000000 */
[----:B------:R-:W-:Y:S01]  /*0170*/  IMAD R9, R4, 0x4, R7 ;  /* 0x0000000404097824 */ /* 0x000fe200078e0207 */
[----:B------:R-:W-:Y:S01]  /*0180*/  IADD3.X R12, PT, PT, R2, UR5, R11, P0, P1 ;  /* 0x00000005020c7c10 */ /* 0x000fe200087e240b */
[----:B------:R-:W0:Y:S01]  /*0190*/  LDCU UR7, c[0x0][0x3f0] ;  /* 0x00007e00ff0777ac */ /* 0x000e220008000800 */
[----:B------:R-:W-:-:S02]  /*01a0*/  LEA R2, P0, R5, R8, 0x1 ;  /* 0x0000000805027211 */ /* 0x000fc400078008ff */
[----:B------:R-:W-:Y:S02]  /*01b0*/  LEA R10, R4, R9, 0x2 ;  /* 0x00000009040a7211 */ /* 0x000fe400078e10ff */
[-C--:B------:R-:W-:Y:S02]  /*01c0*/  LEA R4, P1, R7, R8.reuse, 0x1 ;  /* 0x0000000807047211 */ /* 0x080fe400078208ff */
[----:B------:R-:W-:Y:S02]  /*01d0*/  LEA R6, P2, R9, R8, 0x1 ;  /* 0x0000000809067211 */ /* 0x000fe400078408ff */
[-C--:B------:R-:W-:Y:S02]  /*01e0*/  LEA.HI.X.SX32 R3, R5, R12.reuse, 0x1, P0 ;  /* 0x0000000c05037211 */ /* 0x080fe400000f0eff */
[-C--:B------:R-:W-:Y:S02]  /*01f0*/  LEA.HI.X.SX32 R5, R7, R12.reuse, 0x1, P1 ;  /* 0x0000000c07057211 */ /* 0x080fe400008f0eff */
[----:B------:R-:W-:-:S02]  /*0200*/  LEA.HI.X.SX32 R7, R9, R12, 0x1, P2 ;  /* 0x0000000c09077211 */ /* 0x000fc400010f0eff */
[----:B----4-:R1:W2:Y:S01]  /*0210*/  LDG.E.U16 R3, desc[UR10][R2.64] ;  /* 0x0000000a02037981 */ /* 0x0102a2000c1e1500 */
[----:B------:R-:W-:-:S03]  /*0220*/  LEA R8, P0, R10, R8, 0x1 ;  /* 0x000000080a087211 */ /* 0x000fc600078008ff */
[----:B------:R-:W3:Y:S01]  /*0230*/  LDG.E.U16 R7, desc[UR10][R6.64] ;  /* 0x0000000a06077981 */ /* 0x000ee2000c1e1500 */
[----:B------:R-:W-:-:S03]  /*0240*/  LEA.HI.X.SX32 R9, R10, R12, 0x1, P0 ;  /* 0x0000000c0a097211 */ /* 0x000fc600000f0eff */
[----:B------:R4:W5:Y:S04]  /*0250*/  LDG.E.U16 R4, desc[UR10][R4.64] ;  /* 0x0000000a04047981 */ /* 0x000968000c1e1500 */
[----:B------:R0:W5:Y:S01]  /*0260*/  LDG.E.U16 R10, desc[UR10][R8.64] ;  /* 0x0000000a080a7981 */ /* 0x000162000c1e1500 */
[----:B------:R-:W0:Y:S01]  /*0270*/  S2UR UR5, SR_CgaCtaId ;  /* 0x00000000000579c3 */ /* 0x000e220000008800 */
[----:B------:R-:W-:-:S04]  /*0280*/  SHF.R.S32.HI R11, RZ, 0x6, R16 ;  /* 0x00000006ff0b7819 */ /* 0x000fc80000011410 */
[----:B------:R-:W-:-:S04]  /*0290*/  SGXT R11, R11, 0x1 ;  /* 0x000000010b0b781a */ /* 0x000fc80000000200 */
[----:B------:R-:W-:-:S04]  /*02a0*/  LOP3.LUT R11, R11, 0x90, RZ, 0xc0, !PT ;  /* 0x000000900b0b7812 */ /* 0x000fc800078ec0ff */
[----:B-1----:R-:W-:-:S04]  /*02b0*/  LOP3.LUT R2, R11, 0x7e, R18, 0x78, !PT ;  /* 0x0000007e0b027812 */ /* 0x002fc800078e7812 */
[----:B----4-:R-:W-:Y:S01]  /*02c0*/  LOP3.LUT R5, R2, 0x20, RZ, 0x3c, !PT ;  /* 0x0000002002057812 */ /* 0x010fe200078e3cff */
[----:B0-----:R-:W-:Y:S02]  /*02d0*/  ULEA UR5, UR5, UR4, 0x18 ;  /* 0x0000000405057291 */ /* 0x001fe4000f8ec0ff */
[----:B------:R-:W-:Y:S01]  /*02e0*/  UISETP.GE.AND UP0, UPT, UR7, 0x1, UPT ;  /* 0x000000010700788c */ /* 0x000fe2000bf06270 */
[----:B------:R-:W-:Y:S01]  /*02f0*/  MOV R31, 0xff800000 ;  /* 0xff800000001f7802 */ /* 0x000fe20000000f00 */
[----:B------:R-:W-:Y:S01]  /*0300*/  IMAD.MOV.U32 R30, RZ, RZ, 0x3f800000 ;  /* 0x3f800000ff1e7424 */ /* 0x000fe200078e00ff */
[----:B------:R-:W-:Y:S01]  /*0310*/  MOV R29, 0x3f800000 ;  /* 0x3f800000001d7802 */ /* 0x000fe20000000f00 */
[----:B------:R-:W-:Y:S01]  /*0320*/  IMAD.MOV.U32 R24, RZ, RZ, -0x800000 ;  /* 0xff800000ff187424 */ /* 0x000fe200078e00ff */
[----:B------:R-:W-:Y:S02]  /*0330*/  CS2R R12, SRZ ;  /* 0x00000000000c7805 */ /* 0x000fe4000001ff00 */
[----:B------:R-:W-:-:S02]  /*0340*/  CS2R R14, SRZ ;  /* 0x00000000000e7805 */ /* 0x000fc4000001ff00 */
[----:B------:R-:W-:Y:S01]  /*0350*/  CS2R R8, SRZ ;  /* 0x0000000000087805 */ /* 0x000fe2000001ff00 */
[C---:B------:R-:W-:Y:S01]  /*0360*/  IMAD.SHL.U32 R19, R16.reuse, 0x8, RZ ;  /* 0x0000000810137824 */ /* 0x040fe200078e00ff */
[C---:B------:R-:W-:Y:S01]  /*0370*/  LOP3.LUT R17, R16.reuse, 0x10, RZ, 0xc0, !PT ;  /* 0x0000001010117812 */ /* 0x040fe200078ec0ff */
[----:B--2---:R0:W-:Y:S04]  /*0380*/  STS.U16 [R2+UR5], R3 ;  /* 0x0000000302007988 */ /* 0x0041e80008000405 */
[----:B---3--:R-:W-:Y:S04]  /*0390*/  STS.U16 [R2+UR5+0x200], R7 ;  /* 0x0002000702007988 */ /* 0x008fe80008000405 */
[----:B-----5:R-:W-:Y:S01]  /*03a0*/  STS.U16 [R5+UR5+0x100], R4 ;  /* 0x0001000405007988 */ /* 0x020fe20008000405 */
[----:B0-----:R-:W-:-:S03]  /*03b0*/  SHF.L.U32 R3, R16, 0x6, RZ ;  /* 0x0000000610037819 */ /* 0x001fc600000006ff */
[----:B------:R0:W-:Y:S02]  /*03c0*/  STS.U16 [R5+UR5+0x300], R10 ;  /* 0x0003000a05007988 */ /* 0x0001e40008000405 */
[----:B0-----:R-:W-:Y:S01]  /*03d0*/  CS2R R10, SRZ ;  /* 0x00000000000a7805 */ /* 0x001fe2000001ff00 */
[----:B------:R-:W-:Y:S06]  /*03e0*/  BRA.U !UP0, `(.L_x_0) ;  /* 0x0000000908b47547 */ /* 0x000fec000b800000 */
[----:B------:R-:W0:Y:S01]  /*03f0*/  LDC.64 R4, c[0x0][0x3c0] ;  /* 0x0000f000ff047b82 */ /* 0x000e220000000a00 */
[----:B------:R-:W1:Y:S01]  /*0400*/  LDCU UR4, c[0x0][0x3c8] ;  /* 0x00007900ff0477ac */ /* 0x000e620008000800 */
[----:B------:R-:W-:Y:S01]  /*0410*/  LOP3.LUT R3, R3, 0x1c0, RZ, 0xc0, !PT ;  /* 0x000001c003037812 */ /* 0x000fe200078ec0ff */
[----:B------:R-:W-:Y:S01]  /*0420*/  IMAD.MOV.U32 R30, RZ, RZ, 0x3f800000 ;  /* 0x3f800000ff1e7424 */ /* 0x000fe200078e00ff */
[----:B------:R-:W-:Y:S01]  /*0430*/  SHF.R.S32.HI R11, RZ, 0x2, R16 ;  /* 0x00000002ff0b7819 */ /* 0x000fe20000011410 */
[----:B------:R-:W2:Y:S01]  /*0440*/  LDCU.64 UR8, c[0x0][0x388] ;  /* 0x00007100ff0877ac */ /* 0x000ea20008000a00 */
[----:B------:R-:W-:Y:S01]  /*0450*/  LOP3.LUT R19, R19, 0x30, RZ, 0xc0, !PT ;  /* 0x0000003013137812 */ /* 0x000fe200078ec0ff */
[----:B------:R-:W-:Y:S01]  /*0460*/  VIADD R10, R3, UR5 ;  /* 0x00000005030a7c36 */ /* 0x000fe20008000000 */
[----:B------:R-:W3:Y:S01]  /*0470*/  LDC.64 R6, c[0x0][0x3d0] ;  /* 0x0000f400ff067b82 */ /* 0x000ee20000000a00 */
[----:B------:R-:W-:Y:S01]  /*0480*/  SGXT R11, R11, 0x1 ;  /* 0x000000010b0b781a */ /* 0x000fe20000000200 */
[----:B------:R-:W4:Y:S01]  /*0490*/  LDCU.64 UR12, c[0x0][0x390] ;  /* 0x00007200ff0c77ac */ /* 0x000f220008000a00 */
[----:B------:R-:W-:Y:S01]  /*04a0*/  SHF.L.U32 R9, R16, 0x5, RZ ;  /* 0x0000000510097819 */ /* 0x000fe200000006ff */
[----:B------:R-:W-:Y:S01]  /*04b0*/  IMAD.MOV.U32 R35, RZ, RZ, -0x800000 ;  /* 0xff800000ff237424 */ /* 0x000fe200078e00ff */
[----:B------:R-:W-:-:S02]  /*04c0*/  LEA R12, R17, R10, 0x5 ;  /* 0x0000000a110c7211 */ /* 0x000fc400078e28ff */
[----:B------:R-:W-:Y:S01]  /*04d0*/  LOP3.LUT R11, R11, 0x90, RZ, 0xc0, !PT ;  /* 0x000000900b0b7812 */ /* 0x000fe200078ec0ff */
[----:B------:R-:W5:Y:S01]  /*04e0*/  LDC R8, c[0x0][0x3d8] ;  /* 0x0000f600ff087b82 */ /* 0x000f620000000800 */
[----:B------:R-:W-:Y:S02]  /*04f0*/  LOP3.LUT R10, R16, 0xf, RZ, 0xc0, !PT ;  /* 0x0000000f100a7812 */ /* 0x000fe400078ec0ff */
[----:B------:R-:W-:Y:S02]  /*0500*/  LOP3.LUT R19, R19, 0x20, R16, 0x78, !PT ;  /* 0x0000002013137812 */ /* 0x000fe400078e7810 */
[--C-:B------:R-:W-:Y:S01]  /*0510*/  LOP3.LUT R28, R11, 0x10, R18.reuse, 0x78, !PT ;  /* 0x000000100b1c7812 */ /* 0x100fe200078e7812 */
[----:B-1----:R-:W-:Y:S01]  /*0520*/  IMAD R11, R10, UR4, RZ ;  /* 0x000000040a0b7c24 */ /* 0x002fe2000f8e02ff */
[----:B------:R-:W-:Y:S01]  /*0530*/  LOP3.LUT R3, R19, 0x10, R18, 0x78, !PT ;  /* 0x0000001013037812 */ /* 0x000fe200078e7812 */
[----:B0-----:R-:W-:Y:S01]  /*0540*/  IMAD R4, R4, UR6, RZ ;  /* 0x0000000604047c24 */ /* 0x001fe2000f8e02ff */
[----:B------:R-:W-:Y:S01]  /*0550*/  LOP3.LUT R9, R9, 0x60, RZ, 0xc0, !PT ;  /* 0x0000006009097812 */ /* 0x000fe200078ec0ff */
[----:B------:R-:W-:Y:S01]  /*0560*/  IMAD.SHL.U32 R13, R11, 0x2, RZ ;  /* 0x000000020b0d7824 */ /* 0x000fe200078e00ff */
[----:B------:R-:W-:Y:S01]  /*0570*/  SHF.R.U32.HI R18, RZ, 0x4, R16 ;  /* 0x00000004ff127819 */ /* 0x000fe20000011610 */
[----:B------:R-:W-:Y:S01]  /*0580*/  IMAD.IADD R3, R3, 0x1, R12 ;  /* 0x0000000103037824 */ /* 0x000fe200078e020c */
[----:B------:R-:W-:Y:S01]  /*0590*/  IADD3 R16, PT, PT, R9, UR5, RZ ;  /* 0x0000000509107c10 */ /* 0x000fe2000fffe0ff */
[----:B------:R-:W-:Y:S01]  /*05a0*/  IMAD.HI R11, R11, 0x2, RZ ;  /* 0x000000020b0b7827 */ /* 0x000fe200078e02ff */
[----:B------:R-:W-:Y:S01]  /*05b0*/  SGXT.U32 R9, R18, 0x3 ;  /* 0x000000031209781a */ /* 0x000fe20000000000 */
[----:B------:R-:W-:Y:S01]  /*05c0*/  UMOV UR4, URZ ;  /* 0x000000ff00047c82 */ /* 0x000fe20008000000 */
[----:B------:R-:W-:Y:S01]  /*05d0*/  MOV R34, 0xff800000 ;  /* 0xff80000000227802 */ /* 0x000fe20000000f00 */
[----:B---3--:R-:W-:Y:S01]  /*05e0*/  IMAD R14, R10, R7, RZ ;  /* 0x000000070a0e7224 */ /* 0x008fe200078e02ff */
[----:B------:R-:W-:Y:S01]  /*05f0*/  SHF.L.U32 R10, R4, 0x1, RZ ;  /* 0x00000001040a7819 */ /* 0x000fe200000006ff */
[----:B------:R-:W-:Y:S01]  /*0600*/  IMAD R6, R6, UR6, RZ ;  /* 0x0000000606067c24 */ /* 0x000fe2000f8e02ff */
[----:B------:R-:W-:Y:S01]  /*0610*/  MOV R29, 0x3f800000 ;  /* 0x3f800000001d7802 */ /* 0x000fe20000000f00 */
[----:B------:R-:W-:Y:S01]  /*0620*/  IMAD.HI R4, R4, 0x2, RZ ;  /* 0x0000000204047827 */ /* 0x000fe200078e02ff */
[----:B--2---:R-:W-:Y:S01]  /*0630*/  IADD3 R43, P0, P1, R13, UR8, R10 ;  /* 0x000000080d2b7c10 */ /* 0x004fe2000f91e00a */
[----:B------:R-:W0:Y:S01]  /*0640*/  LDCU UR8, c[0x0][0x3a8] ;  /* 0x00007500ff0877ac */ /* 0x000e220008000800 */
[----:B------:R-:W-:Y:S01]  /*0650*/  SHF.L.U32 R15, R14, 0x1, RZ ;  /* 0x000000010e0f7819 */ /* 0x000fe200000006ff */
[----:B------:R-:W-:Y:S01]  /*0660*/  IMAD.SHL.U32 R12, R6, 0x2, RZ ;  /* 0x00000002060c7824 */ /* 0x000fe200078e00ff */
[----:B------:R-:W-:Y:S01]  /*0670*/  IADD3.X R11, PT, PT, R11, UR9, R4, P0, P1 ;  /* 0x000000090b0b7c10 */ /* 0x000fe200087e2404 */
[----:B------:R-:W-:-:S02]  /*0680*/  IMAD R10, R9, R5, RZ ;  /* 0x00000005090a7224 */ /* 0x000fc400078e02ff */
[----:B-----5:R-:W-:Y:S01]  /*0690*/  IMAD R9, R9, R8, RZ ;  /* 0x0000000809097224 */ /* 0x020fe200078e02ff */
[----:B----4-:R-:W-:Y:S01]  /*06a0*/  IADD3 R12, P2, P3, R15, UR12, R12 ;  /* 0x0000000c0f0c7c10 */ /* 0x010fe2000fb5e00c */
[----:B------:R-:W-:Y:S01]  /*06b0*/  IMAD.HI R6, R6, 0x2, RZ ;  /* 0x0000000206067827 */ /* 0x000fe200078e02ff */
[----:B------:R-:W-:Y:S02]  /*06c0*/  LEA R44, P0, R10, R43, 0x1 ;  /* 0x0000002b0a2c7211 */ /* 0x000fe400078008ff */
[----:B------:R-:W-:Y:S01]  /*06d0*/  LEA R8, R8, R9, 0x3 ;  /* 0x0000000908087211 */ /* 0x000fe200078e18ff */
[----:B------:R-:W-:Y:S01]  /*06e0*/  IMAD.HI R13, R14, 0x2, RZ ;  /* 0x000000020e0d7827 */ /* 0x000fe200078e02ff */
[----:B------:R-:W-:Y:S02]  /*06f0*/  LEA.HI.X.SX32 R45, R10, R11, 0x1, P0 ;  /* 0x0000000b0a2d7211 */ /* 0x000fe400000f0eff */
[----:B------:R-:W-:Y:S01]  /*0700*/  CS2R R14, SRZ ;  /* 0x00000000000e7805 */ /* 0x000fe2000001ff00 */
[----:B------:R-:W-:Y:S01]  /*0710*/  IMAD R4, R5, 0x8, R10 ;  /* 0x0000000805047824 */ /* 0x000fe200078e020a */
[----:B------:R-:W-:Y:S01]  /*0720*/  IADD3.X R6, PT, PT, R13, UR13, R6, P2, P3 ;  /* 0x0000000d0d067c10 */ /* 0x000fe200097e6406 */
[----:B------:R-:W-:Y:S01]  /*0730*/  IMAD R17, R17, 0x10, R16 ;  /* 0x0000001011117824 */ /* 0x000fe200078e0210 */
[----:B------:R-:W-:-:S02]  /*0740*/  LEA R38, P2, R9, R12, 0x1 ;  /* 0x0000000c09267211 */ /* 0x000fc400078408ff */
[----:B------:R-:W-:Y:S02]  /*0750*/  LEA R42, P1, R4, R43, 0x1 ;  /* 0x0000002b042a7211 */ /* 0x000fe400078208ff */
[----:B------:R-:W-:Y:S02]  /*0760*/  LEA R32, P3, R8, R12, 0x1 ;  /* 0x0000000c08207211 */ /* 0x000fe400078608ff */
[----:B------:R-:W-:Y:S02]  /*0770*/  CS2R R12, SRZ ;  /* 0x00000000000c7805 */ /* 0x000fe4000001ff00 */
[----:B------:R-:W-:Y:S02]  /*0780*/  LEA.HI.X.SX32 R43, R4, R11, 0x1, P1 ;  /* 0x0000000b042b7211 */ /* 0x000fe400008f0eff */
[----:B------:R-:W-:Y:S02]  /*0790*/  CS2R R10, SRZ ;  /* 0x00000000000a7805 */ /* 0x000fe4000001ff00 */
[----:B------:R-:W-:-:S02]  /*07a0*/  LEA.HI.X.SX32 R39, R9, R6, 0x1, P2 ;  /* 0x0000000609277211 */ /* 0x000fc400010f0eff */
[----:B------:R-:W-:Y:S01]  /*07b0*/  LEA.HI.X.SX32 R33, R8, R6, 0x1, P3 ;  /* 0x0000000608217211 */ /* 0x000fe200018f0eff */
[----:B------:R-:W-:Y:S01]  /*07c0*/  IMAD.MOV.U32 R6, RZ, RZ, RZ ;  /* 0x000000ffff067224 */ /* 0x000fe200078e00ff */
[----:B------:R-:W-:Y:S02]  /*07d0*/  IADD3 R28, PT, PT, R28, R17, RZ ;  /* 0x000000111c1c7210 */ /* 0x000fe40007ffe0ff */
[----:B------:R-:W-:Y:S02]  /*07e0*/  CS2R R8, SRZ ;  /* 0x0000000000087805 */ /* 0x000fe4000001ff00 */
[----:B0-----:R-:W-:-:S07]  /*07f0*/  MOV R4, RZ ;  /* 0x000000ff00047202 */ /* 0x001fce0000000f00 */
.L_x_1:
[----:B------:R-:W-:-:S04]  /*0800*/  IMAD.WIDE R24, R6, 0x2, R42 ;  /* 0x0000000206187825 */ /* 0x000fc800078e022a */
[----:B------:R-:W-:Y:S02]  /*0810*/  IMAD.WIDE R20, R6, 0x2, R44 ;  /* 0x0000000206147825 */ /* 0x000fe400078e022c */
[----:B------:R-:W2:Y:S04]  /*0820*/  LDG.E.U16 R25, desc[UR10][R24.64] ;  /* 0x0000000a18197981 */ /* 0x000ea8000c1e1500 */
[----:B------:R-:W3:Y:S01]  /*0830*/  LDG.E.U16 R31, desc[UR10][R20.64] ;  /* 0x0000000a141f7981 */ /* 0x000ee2000c1e1500 */
[----:B------:R-:W-:Y:S01]  /*0840*/  BAR.SYNC.DEFER_BLOCKING 0x0 ;  /* 0x0000000000007b1d */ /* 0x000fe20000010000 */
[----:B------:R-:W-:-:S04]  /*0850*/  IMAD.WIDE R36, R4, 0x2, R38 ;  /* 0x0000000204247825 */ /* 0x000fc800078e0226 */
[----:B------:R-:W-:Y:S01]  /*0860*/  IMAD.WIDE R40, R4, 0x2, R32 ;  /* 0x0000000204287825 */ /* 0x000fe200078e0220 */
[----:B--2---:R-:W-:Y:S04]  /*0870*/  STS.U16 [R2+UR5+0x500], R25 ;  /* 0x0005001902007988 */ /* 0x004fe80008000405 */
[----:B---3--:R-:W-:Y:S01]  /*0880*/  STS.U16 [R2+UR5+0x400], R31 ;  /* 0x0004001f02007988 */ /* 0x008fe20008000405 */
[----:B------:R-:W-:Y:S06]  /*0890*/  BAR.SYNC.DEFER_BLOCKING 0x0 ;  /* 0x0000000000007b1d */ /* 0x000fec0000010000 */
[----:B------:R0:W2:Y:S04]  /*08a0*/  LDG.E.U16 R37, desc[UR10][R36.64] ;  /* 0x0000000a24257981 */ /* 0x0000a8000c1e1500 */
[----:B------:R1:W3:Y:S04]  /*08b0*/  LDG.E.U16 R41, desc[UR10][R40.64] ;  /* 0x0000000a28297981 */ /* 0x0002e8000c1e1500 */
[----:B------:R-:W-:Y:S04]  /*08c0*/  LDSM.16.MT88.4 R16, [R3] ;  /* 0x000000000310783b */ /* 0x000fe80000004200 */
[----:B------:R-:W4:Y:S01]  /*08d0*/  LDSM.16.M88.4 R20, [R28+0x400] ;  /* 0x000400001c14783b */ /* 0x000f220000000200 */
[----:B------:R-:W-:Y:S01]  /*08e0*/  BAR.SYNC.DEFER_BLOCKING 0x0 ;  /* 0x0000000000007b1d */ /* 0x000fe20000010000 */
[C---:B----4-:R-:W-:Y:S08]  /*08f0*/  HMMA.16816.F32 R24, R16.reuse, R20, RZ ;  /* 0x000000141018723c */ /* 0x050ff000000018ff */
[----:B------:R-:W-:Y:S11]  /*0900*/  HMMA.16816.F32 R16, R16, R22, RZ ;  /* 0x000000161010723c */ /* 0x000ff600000018ff */
[----:B------:R-:W-:Y:S01]  /*0910*/  FMUL R20, R24, UR8 ;  /* 0x0000000818147c20 */ /* 0x000fe20008400000 */
[----:B------:R-:W-:-:S07]  /*0920*/  FMUL R21, R25, UR8 ;  /* 0x0000000819157c20 */ /* 0x000fce0008400000 */
[----:B------:R-:W-:-:S05]  /*0930*/  FMUL R22, R16, UR8 ;  /* 0x0000000810167c20 */ /* 0x000fca0008400000 */
[----:B------:R-:W-:Y:S01]  /*0940*/  FMNMX3 R20, R20, R21, R22, !PT ;  /* 0x0000001514147276 */ /* 0x000fe20007800016 */
[----:B------:R-:W-:Y:S01]  /*0950*/  FMUL R21, R17, UR8 ;  /* 0x0000000811157c20 */ /* 0x000fe20008400000 */
[----:B------:R-:W-:Y:S01]  /*0960*/  FMUL R22, R26, UR8 ;  /* 0x000000081a167c20 */ /* 0x000fe20008400000 */
[----:B------:R-:W-:Y:S01]  /*0970*/  FMUL R23, R27, UR8 ;  /* 0x000000081b177c20 */ /* 0x000fe20008400000 */
[----:B------:R-:W-:Y:S02]  /*0980*/  FMUL R31, R18, UR8 ;  /* 0x00000008121f7c20 */ /* 0x000fe40008400000 */
[----:B------:R-:W-:-:S03]  /*0990*/  FMNMX R21, R21, R20, !PT ;  /* 0x0000001415157209 */ /* 0x000fc60007800000 */
[----:B------:R-:W-:Y:S01]  /*09a0*/  FMNMX3 R23, R22, R23, R31, !PT ;  /* 0x0000001716177276 */ /* 0x000fe2000780001f */
[----:B------:R-:W-:Y:S01]  /*09b0*/  FMUL R22, R19, UR8 ;  /* 0x0000000813167c20 */ /* 0x000fe20008400000 */
[----:B------:R-:W1:Y:S04]  /*09c0*/  SHFL.BFLY PT, R20, R21, 0x2, 0x1f ;  /* 0x0c401f0015147f89 */ /* 0x000e6800000e0000 */
[----:B0-----:R-:W-:-:S05]  /*09d0*/  FMNMX R36, R22, R23, !PT ;  /* 0x0000001716247209 */ /* 0x001fca0007800000 */
[----:B------:R-:W0:Y:S01]  /*09e0*/  SHFL.BFLY PT, R23, R36, 0x2, 0x1f ;  /* 0x0c401f0024177f89 */ /* 0x000e2200000e0000 */
[----:B-1----:R-:W-:-:S05]  /*09f0*/  FMNMX R40, R21, R20, !PT ;  /* 0x0000001415287209 */ /* 0x002fca0007800000 */
[----:B------:R-:W1:Y:S01]  /*0a00*/  SHFL.BFLY PT, R31, R40, 0x1, 0x1f ;  /* 0x0c201f00281f7f89 */ /* 0x000e6200000e0000 */
[----:B0-----:R-:W-:-:S05]  /*0a10*/  FMNMX R23, R36, R23, !PT ;  /* 0x0000001724177209 */ /* 0x001fca0007800000 */
[----:B------:R-:W0:Y:S01]  /*0a20*/  SHFL.BFLY PT, R22, R23, 0x1, 0x1f ;  /* 0x0c201f0017167f89 */ /* 0x000e2200000e0000 */
[----:B-1----:R-:W-:-:S05]  /*0a30*/  FMNMX3 R31, R40, R31, R34, !PT ;  /* 0x0000001f281f7276 */ /* 0x002fca0007800022 */
[----:B------:R-:W-:-:S04]  /*0a40*/  FFMA R24, R24, UR8, -R31 ;  /* 0x0000000818187c23 */ /* 0x000fc8000800081f */
[----:B------:R-:W-:Y:S01]  /*0a50*/  FMUL R20, R24, 1.4426950216293334961 ;  /* 0x3fb8aa3b18147820 */ /* 0x000fe20000400000 */
[----:B0-----:R-:W-:Y:S01]  /*0a60*/  FMNMX3 R24, R23, R22, R35, !PT ;  /* 0x0000001617187276 */ /* 0x001fe20007800023 */
[--C-:B------:R-:W-:Y:S01]  /*0a70*/  FFMA R25, R25, UR8, -R31.reuse ;  /* 0x0000000819197c23 */ /* 0x100fe2000800081f */
[----:B------:R-:W-:-:S03]  /*0a80*/  FFMA R16, R16, UR8, -R31 ;  /* 0x0000000810107c23 */ /* 0x000fc6000800081f */
[--C-:B------:R-:W-:Y:S01]  /*0a90*/  FFMA R26, R26, UR8, -R24.reuse ;  /* 0x000000081a1a7c23 */ /* 0x100fe20008000818 */
[--C-:B------:R-:W-:Y:S01]  /*0aa0*/  FFMA R27, R27, UR8, -R24.reuse ;  /* 0x000000081b1b7c23 */ /* 0x100fe20008000818 */
[----:B------:R-:W-:Y:S01]  /*0ab0*/  FMUL R21, R25, 1.4426950216293334961 ;  /* 0x3fb8aa3b19157820 */ /* 0x000fe20000400000 */
[----:B------:R-:W-:Y:S01]  /*0ac0*/  FMUL R25, R16, 1.4426950216293334961 ;  /* 0x3fb8aa3b10197820 */ /* 0x000fe20000400000 */
[----:B------:R-:W-:Y:S01]  /*0ad0*/  FFMA R16, R17, UR8, -R31 ;  /* 0x0000000811107c23 */ /* 0x000fe2000800081f */
[----:B------:R-:W-:Y:S01]  /*0ae0*/  FMUL R23, R26, 1.4426950216293334961 ;  /* 0x3fb8aa3b1a177820 */ /* 0x000fe20000400000 */
[----:B------:R-:W-:Y:S01]  /*0af0*/  FMUL R26, R27, 1.4426950216293334961 ;  /* 0x3fb8aa3b1b1a7820 */ /* 0x000fe20000400000 */
[--C-:B------:R-:W-:Y:S01]  /*0b00*/  FFMA R18, R18, UR8, -R24.reuse ;  /* 0x0000000812127c23 */ /* 0x100fe20008000818 */
[----:B------:R-:W-:Y:S01]  /*0b10*/  FMUL R22, R16, 1.4426950216293334961 ;  /* 0x3fb8aa3b10167820 */ /* 0x000fe20000400000 */
[----:B------:R-:W-:Y:S01]  /*0b20*/  FFMA R16, R19, UR8, -R24 ;  /* 0x0000000813107c23 */ /* 0x000fe20008000818 */
[----:B------:R-:W-:Y:S01]  /*0b30*/  MUFU.EX2 R20, R20 ;  /* 0x0000001400147308 */ /* 0x000fe20000000800 */
[----:B------:R-:W-:-:S02]  /*0b40*/  FMUL R18, R18, 1.4426950216293334961 ;  /* 0x3fb8aa3b12127820 */ /* 0x000fc40000400000 */
[----:B------:R-:W-:-:S05]  /*0b50*/  FMUL R36, R16, 1.4426950216293334961 ;  /* 0x3fb8aa3b10247820 */ /* 0x000fca0000400000 */
[----:B------:R-:W0:Y:S08]  /*0b60*/  MUFU.EX2 R21, R21 ;  /* 0x0000001500157308 */ /* 0x000e300000000800 */
[----:B------:R-:W-:Y:S08]  /*0b70*/  MUFU.EX2 R23, R23 ;  /* 0x0000001700177308 */ /* 0x000ff00000000800 */
[----:B------:R-:W1:Y:S08]  /*0b80*/  MUFU.EX2 R26, R26 ;  /* 0x0000001a001a7308 */ /* 0x000e700000000800 */
[----:B------:R-:W-:Y:S08]  /*0b90*/  MUFU.EX2 R19, R18 ;  /* 0x0000001200137308 */ /* 0x000ff00000000800 */
[----:B------:R-:W4:Y:S08]  /*0ba0*/  MUFU.EX2 R17, R25 ;  /* 0x0000001900117308 */ /* 0x000f300000000800 */
[----:B------:R-:W-:Y:S01]  /*0bb0*/  MUFU.EX2 R36, R36 ;  /* 0x0000002400247308 */ /* 0x000fe20000000800 */
[----:B0-----:R-:W-:-:S07]  /*0bc0*/  FADD R40, R20, R21 ;  /* 0x0000001514287221 */ /* 0x001fce0000000000 */
[----:B------:R-:W0:Y:S01]  /*0bd0*/  MUFU.EX2 R22, R22 ;  /* 0x0000001600167308 */ /* 0x000e220000000800 */
[----:B------:R-:W-:Y:S01]  /*0be0*/  F2FP.F16.F32.PACK_AB R16, R21, R20 ;  /* 0x000000141510723e */ /* 0x000fe200000000ff */
[----:B-1----:R-:W-:Y:S01]  /*0bf0*/  FADD R21, R23, R26 ;  /* 0x0000001a17157221 */ /* 0x002fe20000000000 */
[----:B----4-:R-:W-:-:S03]  /*0c00*/  FADD R25, R17, R40 ;  /* 0x0000002811197221 */ /* 0x010fc60000000000 */
[----:B------:R-:W-:Y:S01]  /*0c10*/  FADD R21, R19, R21 ;  /* 0x0000001513157221 */ /* 0x000fe20000000000 */
[----:B------:R-:W-:Y:S01]  /*0c20*/  FADD R20, -R31, R34 ;  /* 0x000000221f147221 */ /* 0x000fe20000000100 */
[C---:B0-----:R-:W-:Y:S01]  /*0c30*/  FADD R40, R22.reuse, R25 ;  /* 0x0000001916287221 */ /* 0x041fe20000000000 */
[----:B------:R-:W-:Y:S02]  /*0c40*/  F2FP.F16.F32.PACK_AB R18, R22, R17 ;  /* 0x000000111612723e */ /* 0x000fe400000000ff */
[----:B------:R-:W-:Y:S01]  /*0c50*/  FMUL R25, R20, 1.4426950216293334961 ;  /* 0x3fb8aa3b14197820 */ /* 0x000fe20000400000 */
[----:B------:R-:W-:Y:S01]  /*0c60*/  F2FP.F16.F32.PACK_AB R17, R26, R23 ;  /* 0x000000171a11723e */ /* 0x000fe200000000ff */
[----:B------:R-:W0:Y:S01]  /*0c70*/  SHFL.BFLY PT, R27, R40, 0x2, 0x1f ;  /* 0x0c401f00281b7f89 */ /* 0x000e2200000e0000 */
[----:B------:R-:W-:-:S04]  /*0c80*/  FADD R26, -R24, R35 ;  /* 0x00000023181a7221 */ /* 0x000fc80000000100 */
[----:B------:R-:W-:Y:S01]  /*0c90*/  FMUL R26, R26, 1.4426950216293334961 ;  /* 0x3fb8aa3b1a1a7820 */ /* 0x000fe20000400000 */
[----:B------:R-:W1:Y:S01]  /*0ca0*/  MUFU.EX2 R25, R25 ;  /* 0x0000001900197308 */ /* 0x000e620000000800 */
[----:B--2---:R2:W-:Y:S04]  /*0cb0*/  STS.U16 [R2+UR5+0x400], R37 ;  /* 0x0004002502007988 */ /* 0x0045e80008000405 */
[----:B---3--:R-:W-:Y:S01]  /*0cc0*/  STS.U16 [R2+UR5+0x500], R41 ;  /* 0x0005002902007988 */ /* 0x008fe20008000405 */
[----:B--2---:R-:W-:Y:S01]  /*0cd0*/  FADD R37, R36, R21 ;  /* 0x0000001524257221 */ /* 0x004fe20000000000 */
[----:B------:R-:W-:Y:S06]  /*0ce0*/  BAR.SYNC.DEFER_BLOCKING 0x0 ;  /* 0x0000000000007b1d */ /* 0x000fec0000010000 */
[----:B------:R-:W2:Y:S04]  /*0cf0*/  SHFL.BFLY PT, R34, R37, 0x2, 0x1f ;  /* 0x0c401f0025227f89 */ /* 0x000ea800000e0000 */
[----:B------:R-:W3:Y:S01]  /*0d00*/  LDSM.16.M88.4 R20, [R28+0x400] ;  /* 0x000400001c14783b */ /* 0x000ee20000000200 */
[----:B------:R-:W4:Y:S01]  /*0d10*/  MUFU.EX2 R26, R26 ;  /* 0x0000001a001a7308 */ /* 0x000f220000000800 */
[----:B0-----:R-:W-:Y:S01]  /*0d20*/  FADD R27, R40, R27 ;  /* 0x0000001b281b7221 */ /* 0x001fe20000000000 */
[----:B------:R-:W-:Y:S01]  /*0d30*/  F2FP.F16.F32.PACK_AB R19, R36, R19 ;  /* 0x000000132413723e */ /* 0x000fe200000000ff */
[----:B--2---:R-:W-:-:S03]  /*0d40*/  FADD R34, R37, R34 ;  /* 0x0000002225227221 */ /* 0x004fc60000000000 */
[----:B------:R-:W-:Y:S04]  /*0d50*/  SHFL.BFLY PT, R36, R27, 0x1, 0x1f ;  /* 0x0c201f001b247f89 */ /* 0x000fe800000e0000 */
[----:B------:R-:W0:Y:S01]  /*0d60*/  SHFL.BFLY PT, R35, R34, 0x1, 0x1f ;  /* 0x0c201f0022237f89 */ /* 0x000e2200000e0000 */
[C---:B-1----:R-:W-:Y:S01]  /*0d70*/  FMUL R12, R25.reuse, R12 ;  /* 0x0000000c190c7220 */ /* 0x042fe20000400000 */
[C---:B------:R-:W-:Y:S01]  /*0d80*/  FMUL R13, R25.reuse, R13 ;  /* 0x0000000d190d7220 */ /* 0x040fe20000400000 */
[C---:B------:R-:W-:Y:S01]  /*0d90*/  FMUL R8, R25.reuse, R8 ;  /* 0x0000000819087220 */ /* 0x040fe20000400000 */
[----:B------:R-:W-:Y:S01]  /*0da0*/  FMUL R9, R25, R9 ;  /* 0x0000000919097220 */ /* 0x000fe20000400000 */
[C---:B----4-:R-:W-:Y:S01]  /*0db0*/  FMUL R14, R26.reuse, R14 ;  /* 0x0000000e1a0e7220 */ /* 0x050fe20000400000 */
[C---:B------:R-:W-:Y:S01]  /*0dc0*/  FMUL R15, R26.reuse, R15 ;  /* 0x0000000f1a0f7220 */ /* 0x040fe20000400000 */
[C---:B------:R-:W-:Y:S01]  /*0dd0*/  FMUL R10, R26.reuse, R10 ;  /* 0x0000000a1a0a7220 */ /* 0x040fe20000400000 */
[----:B------:R-:W-:Y:S01]  /*0de0*/  FMUL R11, R26, R11 ;  /* 0x0000000b1a0b7220 */ /* 0x000fe20000400000 */
[----:B------:R-:W-:-:S04]  /*0df0*/  UIADD3 UR4, UPT, UPT, UR4, 0x10, URZ ;  /* 0x0000001004047890 */ /* 0x000fc8000fffe0ff */
[----:B------:R-:W-:Y:S01]  /*0e00*/  UISETP.GE.AND UP0, UPT, UR4, UR7, UPT ;  /* 0x000000070400728c */ /* 0x000fe2000bf06270 */
[C---:B---3--:R-:W-:Y:S08]  /*0e10*/  HMMA.16816.F32 R12, R16.reuse, R20, R12 ;  /* 0x00000014100c723c */ /* 0x048ff0000000180c */
[----:B------:R-:W-:Y:S01]  /*0e20*/  HMMA.16816.F32 R8, R16, R22, R8 ;  /* 0x000000161008723c */ /* 0x000fe20000001808 */
[----:B0-----:R-:W-:Y:S01]  /*0e30*/  FADD R35, R34, R35 ;  /* 0x0000002322237221 */ /* 0x001fe20000000000 */
[----:B------:R-:W-:Y:S01]  /*0e40*/  FADD R36, R27, R36 ;  /* 0x000000241b247221 */ /* 0x000fe20000000000 */
[----:B------:R-:W-:Y:S01]  /*0e50*/  IMAD R4, R7, 0x10, R4 ;  /* 0x0000001007047824 */ /* 0x000fe200078e0204 */
[----:B------:R-:W-:Y:S01]  /*0e60*/  LEA R6, R5, R6, 0x4 ;  /* 0x0000000605067211 */ /* 0x000fe200078e20ff */
[----:B------:R-:W-:Y:S01]  /*0e70*/  FFMA R29, R26, R29, R35 ;  /* 0x0000001d1a1d7223 */ /* 0x000fe20000000023 */
[----:B------:R-:W-:Y:S01]  /*0e80*/  FFMA R30, R25, R30, R36 ;  /* 0x0000001e191e7223 */ /* 0x000fe20000000024 */
[----:B------:R-:W-:Y:S01]  /*0e90*/  IMAD.MOV.U32 R34, RZ, RZ, R31 ;  /* 0x000000ffff227224 */ /* 0x000fe200078e001f */
[----:B------:R-:W-:Y:S01]  /*0ea0*/  MOV R35, R24 ;  /* 0x0000001800237202 */ /* 0x000fe20000000f00 */
[----:B------:R-:W-:Y:S11]  /*0eb0*/  BRA.U !UP0, `(.L_x_1) ;  /* 0xfffffff908507547 */ /* 0x000ff6000b83ffff */
.L_x_0:
[----:B------:R-:W0:Y:S01]  /*0ec0*/  S2R R3, SR_TID.X ;  /* 0x0000000000037919 */ /* 0x000e220000002100 */
[----:B------:R-:W1:Y:S01]  /*0ed0*/  S2UR UR5, SR_CgaCtaId ;  /* 0x00000000000579c3 */ /* 0x000e620000008800 */
[C---:B------:R-:W-:Y:S01]  /*0ee0*/  FSETP.GT.AND P0, PT, |R29|.reuse, 8.50705917302346158658e+37, PT ;  /* 0x7e8000001d00780b */ /* 0x040fe20003f04200 */
[----:B------:R-:W-:Y:S01]  /*0ef0*/  UMOV UR4, 0x400 ;  /* 0x0000040000047882 */ /* 0x000fe20000000000 */
[C---:B------:R-:W-:Y:S01]  /*0f00*/  FSETP.GEU.AND P3, PT, |R29|.reuse, 1.175494350822287508e-38, PT ;  /* 0x008000001d00780b */ /* 0x040fe20003f6e200 */
[C---:B------:R-:W-:Y:S01]  /*0f10*/  FMUL R4, R29.reuse, 8388608 ;  /* 0x4b0000001d047820 */ /* 0x040fe20000400000 */
[----:B------:R-:W-:Y:S01]  /*0f20*/  FSETP.GEU.AND P2, PT, R29, 1.175494350822287508e-38, PT ;  /* 0x008000001d00780b */ /* 0x000fe20003f4e000 */
[C---:B------:R-:W-:Y:S01]  /*0f30*/  FMUL R5, R30.reuse, 8388608 ;  /* 0x4b0000001e057820 */ /* 0x040fe20000400000 */
[----:B------:R-:W-:Y:S01]  /*0f40*/  FSETP.GEU.AND P1, PT, R30, 1.175494350822287508e-38, PT ;  /* 0x008000001e00780b */ /* 0x000fe20003f2e000 */
[----:B------:R-:W-:Y:S01]  /*0f50*/  IMAD.MOV.U32 R22, RZ, RZ, R14 ;  /* 0x000000ffff167224 */ /* 0x000fe200078e000e */
[----:B------:R-:W-:Y:S01]  /*0f60*/  FSEL R4, R4, R29, !P2 ;  /* 0x0000001d04047208 */ /* 0x000fe20005000000 */
[----:B------:R-:W-:Y:S01]  /*0f70*/  IMAD.MOV.U32 R19, RZ, RZ, R10 ;  /* 0x000000ffff137224 */ /* 0x000fe200078e000a */
[----:B------:R-:W-:Y:S01]  /*0f80*/  FSEL R5, R5, R30, !P1 ;  /* 0x0000001e05057208 */ /* 0x000fe20004800000 */
[----:B------:R-:W-:Y:S01]  /*0f90*/  BAR.SYNC.DEFER_BLOCKING 0x0 ;  /* 0x0000000000007b1d */ /* 0x000fe20000010000 */
[----:B------:R-:W-:Y:S01]  /*0fa0*/  MOV R25, R11 ;  /* 0x0000000b00197202 */ /* 0x000fe20000000f00 */
[----:B------:R-:W-:Y:S01]  /*0fb0*/  @P0 FMUL R29, R29, 0.25 ;  /* 0x3e8000001d1d0820 */ /* 0x000fe20000400000 */
[----:B------:R-:W-:Y:S01]  /*0fc0*/  FSEL R11, RZ, -23, P2 ;  /* 0xc1b80000ff0b7808 */ /* 0x000fe20001000000 */
[----:B------:R-:W-:Y:S01]  /*0fd0*/  @P0 FMUL R15, R15, 0.25 ;  /* 0x3e8000000f0f0820 */ /* 0x000fe20000400000 */
[----:B------:R-:W-:Y:S01]  /*0fe0*/  FSETP.GEU.AND P2, PT, |R30|, 1.175494350822287508e-38, PT ;  /* 0x008000001e00780b */ /* 0x000fe20003f4e200 */
[----:B------:R-:W-:Y:S01]  /*0ff0*/  @!P3 FMUL R29, R29, 16777216 ;  /* 0x4b8000001d1db820 */ /* 0x000fe20000400000 */
[----:B------:R-:W-:Y:S01]  /*1000*/  IADD3 R21, PT, PT, R4, -0x3f3504f3, RZ ;  /* 0xc0cafb0d04157810 */ /* 0x000fe20007ffe0ff */
[----:B------:R-:W-:Y:S01]  /*1010*/  @P0 FMUL R25, R25, 0.25 ;  /* 0x3e80000019190820 */ /* 0x000fe20000400000 */
[----:B------:R-:W-:Y:S01]  /*1020*/  MOV R14, R8 ;  /* 0x00000008000e7202 */ /* 0x000fe20000000f00 */
[----:B------:R-:W2:Y:S01]  /*1030*/  MUFU.RCP R26, R29 ;  /* 0x0000001d001a7308 */ /* 0x000ea20000001000 */
[----:B------:R-:W-:Y:S01]  /*1040*/  LOP3.LUT R21, R21, 0xff800000, RZ, 0xc0, !PT ;  /* 0xff80000015157812 */ /* 0x000fe200078ec0ff */
[----:B-1----:R-:W-:Y:S01]  /*1050*/  ULEA UR7, UR5, UR4, 0x18 ;  /* 0x0000000405077291 */ /* 0x002fe2000f8ec0ff */
[----:B------:R-:W-:Y:S01]  /*1060*/  @!P3 FMUL R25, R25, 16777216 ;  /* 0x4b8000001919b820 */ /* 0x000fe20000400000 */
[----:B------:R-:W-:Y:S01]  /*1070*/  @P0 FMUL R19, R19, 0.25 ;  /* 0x3e80000013130820 */ /* 0x000fe20000400000 */
[----:B------:R-:W-:Y:S01]  /*1080*/  I2FP.F32.S32 R20, R21 ;  /* 0x0000001500147245 */ /* 0x000fe20000201400 */
[----:B------:R-:W-:Y:S01]  /*1090*/  @P0 FMUL R22, R22, 0.25 ;  /* 0x3e80000016160820 */ /* 0x000fe20000400000 */
[----:B------:R-:W-:Y:S01]  /*10a0*/  @!P3 FMUL R15, R15, 16777216 ;  /* 0x4b8000000f0fb820 */ /* 0x000fe20000400000 */
[----:B------:R-:W-:Y:S01]  /*10b0*/  @!P3 FMUL R19, R19, 16777216 ;  /* 0x4b8000001313b820 */ /* 0x000fe20000400000 */
[C---:B0-----:R-:W-:Y:S01]  /*10c0*/  LOP3.LUT R7, R3.reuse, 0x8, RZ, 0xc0, !PT ;  /* 0x0000000803077812 */ /* 0x041fe200078ec0ff */
[----:B------:R-:W-:Y:S01]  /*10d0*/  IMAD.SHL.U32 R27, R3, 0x40, RZ ;  /* 0x00000040031b7824 */ /* 0x000fe200078e00ff */
[----:B------:R-:W-:Y:S01]  /*10e0*/  SHF.R.S32.HI R6, RZ, 0x5, R3 ;  /* 0x00000005ff067819 */ /* 0x000fe20000011403 */
[----:B------:R-:W-:Y:S01]  /*10f0*/  @!P3 FMUL R22, R22, 16777216 ;  /* 0x4b8000001616b820 */ /* 0x000fe20000400000 */
[----:B------:R-:W-:Y:S01]  /*1100*/  LEA.HI R23, R7, UR7, RZ, 0x1f ;  /* 0x0000000707177c11 */ /* 0x000fe2000f8ff8ff */
[----:B------:R-:W0:Y:S01]  /*1110*/  LDCU.64 UR4, c[0x0][0x3e0] ;  /* 0x00007c00ff0477ac */ /* 0x000e220008000a00 */
[----:B------:R-:W-:-:S02]  /*1120*/  FSEL R7, RZ, -23, P1 ;  /* 0xc1b80000ff077808 */ /* 0x000fc40000800000 */
[----:B------:R-:W-:Y:S01]  /*1130*/  FSETP.GT.AND P1, PT, |R30|, 8.50705917302346158658e+37, PT ;  /* 0x7e8000001e00780b */ /* 0x000fe20003f24200 */
[----:B--2---:R-:W-:Y:S01]  /*1140*/  FMUL R19, R26, R19 ;  /* 0x000000131a137220 */ /* 0x004fe20000400000 */
[----:B------:R-:W-:Y:S01]  /*1150*/  SGXT R6, R6, 0x1 ;  /* 0x000000010606781a */ /* 0x000fe20000000200 */
[----:B------:R-:W-:Y:S01]  /*1160*/  FMUL R22, R26, R22 ;  /* 0x000000161a167220 */ /* 0x000fe20000400000 */
[----:B------:R-:W-:Y:S02]  /*1170*/  SHF.L.U32 R2, R3, 0x1, RZ ;  /* 0x0000000103027819 */ /* 0x000fe400000006ff */
[----:B------:R-:W-:Y:S02]  /*1180*/  LOP3.LUT R17, R6, 0x204, RZ, 0xc0, !PT ;  /* 0x0000020406117812 */ /* 0x000fe400078ec0ff */
[----:B------:R-:W-:Y:S02]  /*1190*/  IADD3 R6, PT, PT, R5, -0x3f3504f3, RZ ;  /* 0xc0cafb0d05067810 */ /* 0x000fe40007ffe0ff */
[----:B------:R-:W-:-:S02]  /*11a0*/  SHF.R.S32.HI R8, RZ, 0x4, R3 ;  /* 0x00000004ff087819 */ /* 0x000fc40000011403 */
[----:B------:R-:W-:Y:S01]  /*11b0*/  LOP3.LUT R16, R6, 0xff800000, RZ, 0xc0, !PT ;  /* 0xff80000006107812 */ /* 0x000fe200078ec0ff */
[----:B------:R-:W-:Y:S01]  /*11c0*/  @P1 FMUL R30, R30, 0.25 ;  /* 0x3e8000001e1e1820 */ /* 0x000fe20000400000 */
[----:B------:R-:W-:Y:S01]  /*11d0*/  LOP3.LUT R10, R17, 0x3c, R2, 0x78, !PT ;  /* 0x0000003c110a7812 */ /* 0x000fe200078e7802 */
[----:B------:R-:W-:Y:S01]  /*11e0*/  FMUL R17, R26, R25 ;  /* 0x000000191a117220 */ /* 0x000fe20000400000 */
[-C--:B------:R-:W-:Y:S01]  /*11f0*/  I2FP.F32.S32 R6, R16.reuse ;  /* 0x0000001000067245 */ /* 0x080fe20000201400 */
[----:B------:R-:W-:Y:S01]  /*1200*/  @!P2 FMUL R30, R30, 16777216 ;  /* 0x4b8000001e1ea820 */ /* 0x000fe20000400000 */
[----:B------:R-:W-:Y:S01]  /*1210*/  IADD3 R16, PT, PT, R5, -R16, RZ ;  /* 0x8000001005107210 */ /* 0x000fe20007ffe0ff */
[----:B------:R-:W-:Y:S01]  /*1220*/  @P1 FMUL R9, R9, 0.25 ;  /* 0x3e80000009091820 */ /* 0x000fe20000400000 */
[----:B------:R-:W-:Y:S01]  /*1230*/  LOP3.LUT R28, R3, 0x10, RZ, 0xc0, !PT ;  /* 0x00000010031c7812 */ /* 0x000fe200078ec0ff */
[----:B------:R-:W-:Y:S01]  /*1240*/  FFMA.FTZ R7, R6, 1.1920928955078125e-07, R7 ;  /* 0x3400000006077823 */ /* 0x000fe20000010007 */
[----:B------:R-:W-:Y:S01]  /*1250*/  SGXT R8, R8, 0x1 ;  /* 0x000000010808781a */ /* 0x000fe20000000200 */
[----:B------:R-:W1:Y:S01]  /*1260*/  MUFU.RCP R30, R30 ;  /* 0x0000001e001e7308 */ /* 0x000e620000001000 */
[----:B------:R-:W-:Y:S01]  /*1270*/  LOP3.LUT R10, R10, 0x40, R27, 0xf8, !PT ;  /* 0x000000400a0a7812 */ /* 0x000fe200078ef81b */
[----:B------:R-:W-:Y:S01]  /*1280*/  FADD R16, R16, -1 ;  /* 0xbf80000010107421 */ /* 0x000fe20000000000 */
[----:B------:R-:W-:Y:S01]  /*1290*/  MOV R27, 0x3dc6b27f ;  /* 0x3dc6b27f001b7802 */ /* 0x000fe20000000f00 */
[----:B------:R-:W-:Y:S01]  /*12a0*/  FFMA.FTZ R6, R20, 1.1920928955078125e-07, R11 ;  /* 0x3400000014067823 */ /* 0x000fe2000001000b */
[----:B------:R-:W-:Y:S01]  /*12b0*/  SHF.R.S32.HI R25, RZ, 0x3, R3 ;  /* 0x00000003ff197819 */ /* 0x000fe20000011403 */
[----:B------:R-:W-:Y:S01]  /*12c0*/  FMUL R20, R26, R15 ;  /* 0x0000000f1a147220 */ /* 0x000fe20000400000 */
[----:B------:R-:W-:Y:S01]  /*12d0*/  LOP3.LUT R18, R8, 0x204, RZ, 0xc0, !PT ;  /* 0x0000020408127812 */ /* 0x000fe200078ec0ff */
[----:B------:R-:W-:Y:S01]  /*12e0*/  IMAD R8, R28, 0x4, R23 ;  /* 0x000000041c087824 */ /* 0x000fe200078e0217 */
[----:B------:R-:W-:Y:S01]  /*12f0*/  SGXT R25, R25, 0x1 ;  /* 0x000000011919781a */ /* 0x000fe20000000200 */
[----:B------:R-:W-:Y:S01]  /*1300*/  FFMA.FTZ R15, R16, R27, -0.16845393180847167969 ;  /* 0xbe2c7f30100f7423 */ /* 0x000fe2000001001b */
[----:B------:R-:W-:Y:S01]  /*1310*/  IADD3 R23, PT, PT, R4, -R21, RZ ;  /* 0x8000001504177210 */ /* 0x000fe20007ffe0ff */
[----:B------:R-:W-:-:S02]  /*1320*/  IMAD.SHL.U32 R11, R3, 0x8, RZ ;  /* 0x00000008030b7824 */ /* 0x000fc400078e00ff */
[----:B------:R-:W-:Y:S01]  /*1330*/  @P1 FMUL R14, R14, 0.25 ;  /* 0x3e8000000e0e1820 */ /* 0x000fe20000400000 */
[----:B------:R-:W-:Y:S01]  /*1340*/  @P1 FMUL R12, R12, 0.25 ;  /* 0x3e8000000c0c1820 */ /* 0x000fe20000400000 */
[----:B------:R-:W-:Y:S01]  /*1350*/  @P1 FMUL R13, R13, 0.25 ;  /* 0x3e8000000d0d1820 */ /* 0x000fe20000400000 */
[----:B------:R-:W-:Y:S01]  /*1360*/  LOP3.LUT R26, R25, 0x140, RZ, 0xc0, !PT ;  /* 0x00000140191a7812 */ /* 0x000fe200078ec0ff */
[----:B------:R-:W-:Y:S01]  /*1370*/  FFMA.FTZ R21, R16, R15, 0.1716887056827545166 ;  /* 0x3e2fcf2a10157423 */ /* 0x000fe2000001000f */
[----:B------:R-:W-:Y:S01]  /*1380*/  FADD R15, R23, -1 ;  /* 0xbf800000170f7421 */ /* 0x000fe20000000000 */
[----:B------:R-:W-:Y:S01]  /*1390*/  @!P2 FMUL R9, R9, 16777216 ;  /* 0x4b8000000909a820 */ /* 0x000fe20000400000 */
[----:B------:R-:W-:Y:S01]  /*13a0*/  @!P2 FMUL R14, R14, 16777216 ;  /* 0x4b8000000e0ea820 */ /* 0x000fe20000400000 */
[----:B------:R-:W-:Y:S01]  /*13b0*/  @!P2 FMUL R12, R12, 16777216 ;  /* 0x4b8000000c0ca820 */ /* 0x000fe20000400000 */
[----:B------:R-:W-:Y:S01]  /*13c0*/  @!P2 FMUL R13, R13, 16777216 ;  /* 0x4b8000000d0da820 */ /* 0x000fe20000400000 */
[----:B------:R-:W-:Y:S01]  /*13d0*/  LOP3.LUT R28, R26, 0x38, R11, 0xf8, !PT ;  /* 0x000000381a1c7812 */ /* 0x000fe200078ef80b */
[C---:B------:R-:W-:Y:S01]  /*13e0*/  FFMA.FTZ R26, R15.reuse, R27, -0.16845393180847167969 ;  /* 0xbe2c7f300f1a7423 */ /* 0x040fe2000001001b */
[C---:B-1----:R-:W-:Y:S01]  /*13f0*/  FMUL R9, R30.reuse, R9 ;  /* 0x000000091e097220 */ /* 0x042fe20000400000 */
[C---:B------:R-:W-:Y:S01]  /*1400*/  FMUL R14, R30.reuse, R14 ;  /* 0x0000000e1e0e7220 */ /* 0x040fe20000400000 */
[C---:B------:R-:W-:Y:S01]  /*1410*/  FMUL R23, R30.reuse, R12 ;  /* 0x0000000c1e177220 */ /* 0x040fe20000400000 */
[----:B------:R-:W-:Y:S01]  /*1420*/  FMUL R30, R30, R13 ;  /* 0x0000000d1e1e7220 */ /* 0x000fe20000400000 */
[----:B------:R-:W-:Y:S01]  /*1430*/  FFMA.FTZ R26, R15, R26, 0.1716887056827545166 ;  /* 0x3e2fcf2a0f1a7423 */ /* 0x000fe2000001001a */
[----:B------:R-:W-:Y:S01]  /*1440*/  FFMA.FTZ R21, R16, R21, -0.17900948226451873779 ;  /* 0xbe374e4310157423 */ /* 0x000fe20000010015 */
[----:B------:R-:W-:Y:S01]  /*1450*/  F2FP.F16.F32.PACK_AB R19, R19, R22 ;  /* 0x000000161313723e */ /* 0x000fe200000000ff */
[----:B------:R-:W1:Y:S01]  /*1460*/  LDC.64 R12, c[0x0][0x398] ;  /* 0x0000e600ff0c7b82 */ /* 0x000e620000000a00 */
[----:B------:R-:W-:Y:S01]  /*1470*/  FFMA.FTZ R26, R15, R26, -0.17900948226451873779 ;  /* 0xbe374e430f1a7423 */ /* 0x000fe2000001001a */
[----:B------:R-:W-:Y:S01]  /*1480*/  F2FP.F16.F32.PACK_AB R23, R14, R23 ;  /* 0x000000170e17723e */ /* 0x000fe200000000ff */
[----:B------:R-:W-:Y:S01]  /*1490*/  FFMA.FTZ R21, R16, R21, 0.20512372255325317383 ;  /* 0x3e520bf410157423 */ /* 0x000fe20000010015 */
[----:B------:R-:W-:Y:S01]  /*14a0*/  F2FP.F16.F32.PACK_AB R9, R9, R30 ;  /* 0x0000001e0909723e */ /* 0x000fe200000000ff */
[----:B------:R-:W-:Y:S01]  /*14b0*/  FFMA.FTZ R26, R15, R26, 0.20512372255325317383 ;  /* 0x3e520bf40f1a7423 */ /* 0x000fe2000001001a */
[----:B------:R-:W-:Y:S01]  /*14c0*/  F2FP.F16.F32.PACK_AB R17, R17, R20 ;  /* 0x000000141111723e */ /* 0x000fe200000000ff */
[----:B------:R-:W-:Y:S01]  /*14d0*/  STS [R10+UR7], R23 ;  /* 0x000000170a007988 */ /* 0x000fe20008000807 */
[----:B------:R-:W-:Y:S01]  /*14e0*/  LOP3.LUT R14, R10, 0x40, RZ, 0x3c, !PT ;  /* 0x000000400a0e7812 */ /* 0x000fe200078e3cff */
[C---:B------:R-:W-:Y:S01]  /*14f0*/  FFMA.FTZ R21, R16.reuse, R21, -0.24046532809734344482 ;  /* 0xbe763c8b10157423 */ /* 0x040fe20000010015 */
[----:B------:R-:W-:Y:S01]  /*1500*/  FFMA.FTZ R26, R15, R26, -0.24046532809734344482 ;  /* 0xbe763c8b0f1a7423 */ /* 0x000fe2000001001a */
[----:B------:R2:W-:Y:S01]  /*1510*/  STS [R10+UR7+0x80], R9 ;  /* 0x000080090a007988 */ /* 0x0005e20008000807 */
[----:B------:R-:W-:Y:S01]  /*1520*/  LOP3.LUT R33, R3, 0x20, RZ, 0xc0, !PT ;  /* 0x0000002003217812 */ /* 0x000fe200078ec0ff */
[C---:B------:R-:W-:Y:S01]  /*1530*/  FFMA.FTZ R21, R16.reuse, R21, 0.28857114911079406738 ;  /* 0x3e93bf9910157423 */ /* 0x040fe20000010015 */
[----:B------:R-:W-:Y:S01]  /*1540*/  FFMA.FTZ R26, R15, R26, 0.28857114911079406738 ;  /* 0x3e93bf990f1a7423 */ /* 0x000fe2000001001a */
[----:B------:R3:W-:Y:S01]  /*1550*/  STS [R14+UR7+0x100], R19 ;  /* 0x000100130e007988 */ /* 0x0007e20008000807 */
[----:B------:R-:W-:Y:S01]  /*1560*/  LEA R18, R33, R18, 0x2 ;  /* 0x0000001221127211 */ /* 0x000fe200078e10ff */
[----:B------:R-:W-:Y:S01]  /*1570*/  FFMA.FTZ R21, R16, R21, -0.36067417263984680176 ;  /* 0xbeb8aa4910157423 */ /* 0x000fe20000010015 */
[C---:B------:R-:W-:Y:S01]  /*1580*/  FFMA.FTZ R26, R15.reuse, R26, -0.36067417263984680176 ;  /* 0xbeb8aa490f1a7423 */ /* 0x040fe2000001001a */
[----:B------:R-:W-:Y:S01]  /*1590*/  STS [R14+UR7+0x180], R17 ;  /* 0x000180110e007988 */ /* 0x000fe20008000807 */
[----:B------:R-:W-:Y:S01]  /*15a0*/  LOP3.LUT R25, R28, 0x40, R3, 0x78, !PT ;  /* 0x000000401c197812 */ /* 0x000fe200078e7803 */
[----:B------:R-:W-:Y:S01]  /*15b0*/  FFMA.FTZ R21, R16, R21, 0.48089820146560668945 ;  /* 0x3ef6384a10157423 */ /* 0x000fe20000010015 */
[----:B------:R-:W-:Y:S01]  /*15c0*/  FFMA.FTZ R26, R15, R26, 0.48089820146560668945 ;  /* 0x3ef6384a0f1a7423 */ /* 0x000fe2000001001a */
[----:B------:R-:W4:Y:S01]  /*15d0*/  LDC R28, c[0x0][0x3e8] ;  /* 0x0000fa00ff1c7b82 */ /* 0x000f220000000800 */
[----:B------:R-:W-:Y:S01]  /*15e0*/  ISETP.GE.U32.AND P3, PT, R5, 0x7f800000, PT ;  /* 0x7f8000000500780c */ /* 0x000fe20003f66070 */
[----:B------:R-:W-:-:S06]  /*15f0*/  IMAD.IADD R18, R18, 0x1, R25 ;  /* 0x0000000112127824 */ /* 0x000fcc00078e0219 */
[----:B------:R-:W-:Y:S01]  /*1600*/  BAR.SYNC.DEFER_BLOCKING 0x0 ;  /* 0x0000000000007b1d */ /* 0x000fe20000010000 */
[----:B------:R-:W-:Y:S01]  /*1610*/  FFMA.FTZ R21, R16, R21, -0.72134751081466674805 ;  /* 0xbf38aa3b10157423 */ /* 0x000fe20000010015 */
[C---:B------:R-:W-:Y:S01]  /*1620*/  FFMA.FTZ R26, R15.reuse, R26, -0.72134751081466674805 ;  /* 0xbf38aa3b0f1a7423 */ /* 0x040fe2000001001a */
[----:B------:R-:W-:Y:S01]  /*1630*/  ISETP.GE.U32.AND P1, PT, R4, 0x7f800000, PT ;  /* 0x7f8000000400780c */ /* 0x000fe20003f26070 */
[----:B0-----:R-:W-:Y:S01]  /*1640*/  UIMAD UR4, UR6, UR4, URZ ;  /* 0x00000004060472a4 */ /* 0x001fe2000f8e02ff */
[----:B------:R-:W-:Y:S01]  /*1650*/  FMUL R21, R16, R21 ;  /* 0x0000001510157220 */ /* 0x000fe20000400000 */
[----:B--2---:R-:W-:Y:S01]  /*1660*/  LOP3.LUT R10, R18, 0x4, RZ, 0x3c, !PT ;  /* 0x00000004120a7812 */ /* 0x004fe200078e3cff */
[----:B------:R-:W-:Y:S01]  /*1670*/  FMUL R26, R15, R26 ;  /* 0x0000001a0f1a7220 */ /* 0x000fe20000400000 */
[----:B------:R-:W-:Y:S01]  /*1680*/  LOP3.LUT P0, RZ, R3, 0x60, RZ, 0xc0, !PT ;  /* 0x0000006003ff7812 */ /* 0x000fe2000780c0ff */
[C---:B------:R-:W-:Y:S01]  /*1690*/  FMUL R21, R16.reuse, R21 ;  /* 0x0000001510157220 */ /* 0x040fe20000400000 */
[----:B------:R-:W-:Y:S01]  /*16a0*/  USHF.L.U32 UR8, UR4, 0x1, URZ ;  /* 0x0000000104087899 */ /* 0x000fe200080006ff */
[----:B------:R-:W-:Y:S01]  /*16b0*/  FMUL R26, R15, R26 ;  /* 0x0000001a0f1a7220 */ /* 0x000fe20000400000 */
[----:B------:R-:W-:Y:S01]  /*16c0*/  FSETP.NEU.AND P2, PT, R5, RZ, PT ;  /* 0x000000ff0500720b */ /* 0x000fe20003f4d000 */
[----:B------:R-:W-:Y:S01]  /*16d0*/  FFMA.FTZ R16, R16, 1.4426950216293334961, R21 ;  /* 0x3fb8aa3b10107823 */ /* 0x000fe20000010015 */
[----:B------:R-:W-:Y:S01]  /*16e0*/  LOP3.LUT R21, R11, 0x38, RZ, 0xc0, !PT ;  /* 0x000000380b157812 */ /* 0x000fe200078ec0ff */
[----:B------:R-:W-:Y:S01]  /*16f0*/  FFMA.FTZ R11, R15, 1.4426950216293334961, R26 ;  /* 0x3fb8aa3b0f0b7823 */ /* 0x000fe2000001001a */
[----:B------:R-:W-:Y:S01]  /*1700*/  LOP3.LUT R2, R2, 0x78, RZ, 0xc0, !PT ;  /* 0x0000007802027812 */ /* 0x000fe200078ec0ff */
[----:B------:R-:W-:Y:S01]  /*1710*/  FADD R15, R7, R16 ;  /* 0x00000010070f7221 */ /* 0x000fe20000000000 */
[----:B------:R-:W-:Y:S01]  /*1720*/  IADD3 R8, PT, PT, R21, R8, RZ ;  /* 0x0000000815087210 */ /* 0x000fe20007ffe0ff */
[----:B---3--:R-:W-:Y:S01]  /*1730*/  FADD R19, R6, R11 ;  /* 0x0000000b06137221 */ /* 0x008fe20000000000 */
[----:B------:R-:W-:Y:S01]  /*1740*/  SHF.R.U32.HI R11, RZ, 0x5, R3 ;  /* 0x00000005ff0b7819 */ /* 0x000fe20000011603 */
[----:B------:R-:W-:Y:S01]  /*1750*/  IMAD R3, R0, UR5, RZ ;  /* 0x0000000500037c24 */ /* 0x000fe2000f8e02ff */
[----:B------:R-:W-:Y:S01]  /*1760*/  @P3 MOV R6, 0x7f800000 ;  /* 0x7f80000000063802 */ /* 0x000fe20000000f00 */
[----:B------:R-:W-:Y:S01]  /*1770*/  UIMAD.WIDE UR4, UR4, 0x2, URZ ;  /* 0x00000002040478a5 */ /* 0x000fe2000f8e02ff */
[----:B------:R-:W0:Y:S01]  /*1780*/  LDS R9, [R18+UR7] ;  /* 0x0000000712097984 */ /* 0x000e220008000800 */
[----:B------:R-:W-:Y:S01]  /*1790*/  SGXT.U32 R11, R11, 0x2 ;  /* 0x000000020b0b781a */ /* 0x000fe20000000000 */
[----:B------:R-:W-:-:S02]  /*17a0*/  IMAD.SHL.U32 R7, R3, 0x2, RZ ;  /* 0x0000000203077824 */ /* 0x000fc400078e00ff */
[----:B------:R-:W-:Y:S01]  /*17b0*/  @P3 FFMA.FTZ R15, R5, R6, +INF ;  /* 0x7f800000050f3423 */ /* 0x000fe20000010006 */
[----:B------:R2:W3:Y:S01]  /*17c0*/  LDS R14, [R10+UR7] ;  /* 0x000000070a0e7984 */ /* 0x0004e20008000800 */
[----:B------:R-:W-:Y:S01]  /*17d0*/  IMAD.HI R6, R3, 0x2, RZ ;  /* 0x0000000203067827 */ /* 0x000fe200078e02ff */
[----:B------:R-:W-:Y:S02]  /*17e0*/  @P1 MOV R5, 0x7f800000 ;  /* 0x7f80000000051802 */ /* 0x000fe40000000f00 */
[----:B-1----:R-:W-:Y:S01]  /*17f0*/  IADD3 R20, P3, P4, R7, UR8, R12 ;  /* 0x0000000807147c10 */ /* 0x002fe2000fc7e00c */
[----:B----4-:R-:W-:Y:S01]  /*1800*/  IMAD R11, R11, R28, RZ ;  /* 0x0000001c0b0b7224 */ /* 0x010fe200078e02ff */
[----:B------:R-:W1:Y:S01]  /*1810*/  LDCU UR4, c[0x0][0x3ec] ;  /* 0x00007d80ff0477ac */ /* 0x000e620008000800 */
[----:B------:R-:W-:Y:S01]  /*1820*/  @P1 FFMA.FTZ R19, R4, R5, +INF ;  /* 0x7f80000004131423 */ /* 0x000fe20000010005 */
[----:B------:R-:W-:Y:S02]  /*1830*/  IADD3.X R22, PT, PT, R6, UR5, R13, P3, P4 ;  /* 0x0000000506167c10 */ /* 0x000fe40009fe840d */
[----:B------:R-:W-:-:S02]  /*1840*/  LEA R3, R28, R11, 0x2 ;  /* 0x0000000b1c037211 */ /* 0x000fc400078e10ff */
[-C--:B--2---:R-:W-:Y:S02]  /*1850*/  LEA R10, P4, R11, R20.reuse, 0x1 ;  /* 0x000000140b0a7211 */ /* 0x084fe400078808ff */
[----:B------:R-:W-:Y:S01]  /*1860*/  LEA R12, P1, R3, R20, 0x1 ;  /* 0x00000014030c7211 */ /* 0x000fe200078208ff */
[C---:B------:R-:W-:Y:S01]  /*1870*/  IMAD R7, R28.reuse, 0x4, R3 ;  /* 0x000000041c077824 */ /* 0x040fe200078e0203 */
[-C--:B------:R-:W-:Y:S02]  /*1880*/  LEA.HI.X.SX32 R11, R11, R22.reuse, 0x1, P4 ;  /* 0x000000160b0b7211 */ /* 0x080fe400020f0eff */
[----:B------:R-:W-:Y:S02]  /*1890*/  LEA.HI.X.SX32 R13, R3, R22, 0x1, P1 ;  /* 0x00000016030d7211 */ /* 0x000fe400008f0eff */
[----:B------:R-:W-:Y:S02]  /*18a0*/  LEA R18, R28, R7, 0x2 ;  /* 0x000000071c127211 */ /* 0x000fe400078e10ff */
[----:B------:R-:W-:-:S02]  /*18b0*/  LEA R16, P4, R7, R20, 0x1 ;  /* 0x0000001407107211 */ /* 0x000fc400078808ff */
[C---:B------:R-:W-:Y:S01]  /*18c0*/  LEA R6, P5, R18.reuse, R20, 0x1 ;  /* 0x0000001412067211 */ /* 0x040fe200078a08ff */
[----:B-1----:R-:W-:Y:S01]  /*18d0*/  UIMAD UR4, UR6, UR4, URZ ;  /* 0x00000004060472a4 */ /* 0x002fe2000f8e02ff */
[-C--:B------:R-:W-:Y:S02]  /*18e0*/  LEA.HI.X.SX32 R17, R7, R22.reuse, 0x1, P4 ;  /* 0x0000001607117211 */ /* 0x080fe400020f0eff */
[----:B------:R-:W-:Y:S01]  /*18f0*/  LEA.HI.X.SX32 R7, R18, R22, 0x1, P5 ;  /* 0x0000001612077211 */ /* 0x000fe200028f0eff */
[----:B------:R-:W-:Y:S01]  /*1900*/  USHF.L.U32 UR6, UR4, 0x2, URZ ;  /* 0x0000000204067899 */ /* 0x000fe200080006ff */
[----:B------:R-:W-:Y:S01]  /*1910*/  FSETP.NEU.AND P3, PT, R4, RZ, PT ;  /* 0x000000ff0400720b */ /* 0x000fe20003f6d000 */
[----:B------:R-:W-:Y:S01]  /*1920*/  UIMAD.WIDE UR4, UR4, 0x4, URZ ;  /* 0x00000004040478a5 */ /* 0x000fe2000f8e02ff */
[----:B------:R-:W-:Y:S01]  /*1930*/  FSEL R18, R15, -INF , P2 ;  /* 0xff8000000f127808 */ /* 0x000fe20001000000 */
[----:B------:R-:W1:Y:S01]  /*1940*/  LDC.64 R4, c[0x0][0x3a0] ;  /* 0x0000e800ff047b82 */ /* 0x000e620000000a00 */
[----:B------:R-:W-:Y:S01]  /*1950*/  FSEL R19, R19, -INF , P3 ;  /* 0xff80000013137808 */ /* 0x000fe20001800000 */
[----:B0-----:R0:W-:Y:S02]  /*1960*/  STG.E.U16 desc[UR10][R10.64], R9 ;  /* 0x000000090a007986 */ /* 0x0011e4000c10150a */
[----:B------:R-:W-:Y:S01]  /*1970*/  FFMA R18, R18, 0.69314718246459960938, R31 ;  /* 0x3f31721812127823 */ /* 0x000fe2000000001f */
[C---:B------:R-:W-:Y:S01]  /*1980*/  SHF.L.U32 R3, R0.reuse, 0x2, RZ ;  /* 0x0000000200037819 */ /* 0x040fe200000006ff */
[----:B------:R-:W-:Y:S01]  /*1990*/  FFMA R19, R19, 0.69314718246459960938, R24 ;  /* 0x3f31721813137823 */ /* 0x000fe20000000018 */
[----:B---3--:R2:W-:Y:S01]  /*19a0*/  STG.E.U16 desc[UR10][R12.64], R14 ;  /* 0x0000000e0c007986 */ /* 0x0085e2000c10150a */
[----:B------:R-:W-:Y:S01]  /*19b0*/  IMAD.HI R0, R0, 0x4, RZ ;  /* 0x0000000400007827 */ /* 0x000fe200078e02ff */
[----:B0-----:R-:W-:-:S02]  /*19c0*/  PRMT R11, R9, 0x7632, R11 ;  /* 0x00007632090b7816 */ /* 0x001fc4000000000b */
[----:B--2---:R-:W-:-:S03]  /*19d0*/  PRMT R13, R14, 0x7632, R13 ;  /* 0x000076320e0d7816 */ /* 0x004fc6000000000d */
[----:B------:R0:W-:Y:S04]  /*19e0*/  STG.E.U16 desc[UR10][R16.64], R11 ;  /* 0x0000000b10007986 */ /* 0x0001e8000c10150a */
[----:B------:R0:W-:Y:S01]  /*19f0*/  STG.E.U16 desc[UR10][R6.64], R13 ;  /* 0x0000000d06007986 */ /* 0x0001e2000c10150a */
[----:B------:R-:W-:Y:S01]  /*1a00*/  BAR.SYNC.DEFER_BLOCKING 0x0 ;  /* 0x0000000000007b1d */ /* 0x000fe20000010000 */
[----:B-1----:R-:W-:-:S04]  /*1a10*/  IADD3 R4, P1, P2, R3, UR6, R4 ;  /* 0x0000000603047c10 */ /* 0x002fc8000fa3e004 */
[----:B------:R-:W-:Y:S01]  /*1a20*/  IADD3.X R5, PT, PT, R0, UR5, R5, P1, P2 ;  /* 0x0000000500057c10 */ /* 0x000fe20008fe4405 */
[----:B------:R0:W-:Y:S02]  /*1a30*/  STS.64 [R2+UR7], R18 ;  /* 0x0000001202007988 */ /* 0x0001e40008000a07 */
[----:B------:R-:W-:Y:S06]  /*1a40*/  BAR.SYNC.DEFER_BLOCKING 0x0 ;  /* 0x0000000000007b1d */ /* 0x000fec0000010000 */
[----:B------:R-:W-:Y:S05]  /*1a50*/  @P0 EXIT ;  /* 0x000000000000094d */ /* 0x000fea0003800000 */
[----:B------:R-:W1:Y:S04]  /*1a60*/  LDS R3, [R8] ;  /* 0x0000000008037984 */ /* 0x000e680000000800 */
[----:B-1----:R-:W-:Y:S01]  /*1a70*/  STG.E desc[UR10][R4.64], R3 ;  /* 0x0000000304007986 */ /* 0x002fe2000c10190a */
[----:B------:R-:W-:Y:S05]  /*1a80*/  EXIT ;  /* 0x000000000000794d */ /* 0x000fea0003800000 */
.L_x_2:
[----:B------:R-:W-:-:S00]  /*1a90*/  BRA `(.L_x_2) ;  /* 0xfffffffc00fc7947 */ /* 0x000fc0000383ffff */
[----:B------:R-:W-:-:S00]  /*1aa0*/  NOP ;  /* 0x0000000000007918 */ /* 0x000fc00000000000 */
        /* <DEDUP_REMOVED lines=13> */
.L_x_3:


//--------------------- .nv.global.init           --------------------------
	.section	.nv.global.init,"aw",@progbits
.nv.global.init:
	.type		_$_str,@object
	.size		_$_str,(.L_0 - _$_str)
_$_str:
        /*0000*/ 	.byte	0x5f, 0x5f, 0x43, 0x55, 0x44, 0x41, 0x5f, 0x46, 0x54, 0x5a, 0x00
.L_0:


//--------------------- .nv.shared.attn_fwd       --------------------------
	.section	.nv.shared.attn_fwd,"aw",@nobits
	.sectionflags	@""
	.align	16
	.zero		1024


//--------------------- .nv.shared.reserved.0     --------------------------
	.section	.nv.shared.reserved.0,"aw",@nobits
	.weak		__nv_reservedSMEM_offset_0_alias
	.size		__nv_reservedSMEM_offset_0_alias, 0, 64
	.other		__nv_reservedSMEM_offset_0_alias,@"STO_CUDA_RESERVED_SHARED STV_DEFAULT"
__nv_reservedSMEM_offset_0_alias:
	.zero		0
	.zero		64


//--------------------- .nv.constant0.attn_fwd    --------------------------
	.section	.nv.constant0.attn_fwd,"a",@progbits
	.sectionflags	@""
	.align	4
.nv.constant0.attn_fwd:
	.zero		1032


//--------------------- SYMBOLS --------------------------

	.type		.nv.reservedSmem.offset0,@object
	.size		.nv.reservedSmem.offset0,0x4
	.type		.nv.reservedSmem.cap,@object
	.size		.nv.reservedSmem.cap,0x4
